	.target	sm_90a

	.elftype	@"ET_EXEC"


//--------------------- .note.nv.tkinfo           --------------------------
	.section	.note.nv.tkinfo,"",@"SHT_NOTE"
	.sectionflags	@"SHF_NOTE_NV_TKINFO"
	.tkinfo
        /*0018*/ 	.word	0x00000002
        /*0030*/ 	.string	""
        /*0030*/ 	.string	"ptxas"
        /*0030*/ 	.string	"Cuda compilation tools, release 13.0, V13.0.88"
        /*0030*/ 	.string	"Build cuda_13.0.r13.0/compiler.36424714_0"
        /*0030*/ 	.string	"-arch sm_90a -m 64 "



//--------------------- .note.nv.cuinfo           --------------------------
	.section	.note.nv.cuinfo,"",@"SHT_NOTE"
	.sectionflags	@"SHF_NOTE_NV_CUINFO"
        /*0018*/ 	.short	0x0002
        /*001a*/ 	.short	0x005a
        /*001c*/ 	.short	0x0082
	.zero		2


//--------------------- .nv.info                  --------------------------
	.section	.nv.info,"",@"SHT_CUDA_INFO"
	.align	4


	//----- nvinfo : EIATTR_REGCOUNT
	.align		4
        /*0000*/ 	.byte	0x04, 0x2f
        /*0002*/ 	.short	(.L_12 - .L_11)
	.align		4
.L_11:
        /*0004*/ 	.word	index@(_ZN7cutlass13device_kernelINS_4gemm6kernel13GemmUniversalIN4cute5tupleIJiiiiEEENS1_10collective13CollectiveMmaINS1_37MainloopSm90TmaGmmaWarpSpecializedFP8ILi22ENS5_IJNS4_1CILi4EEESB_NSA_ILi1EEEEEENS1_32KernelTmaWarpSpecializedPingpongEEENS5_IJNSA_ILi64EEENSA_ILi256EEENSA_ILi32EEEEEENS_12float_e4m3_tENS5_IJlSC_lEEESK_SL_NS4_8TiledMMAINS4_8MMA_AtomIJNS4_4SM904GMMA31MMA_64x256x32_F32E4M3E4M3_SS_TNILNSP_7ScaleInE1ELSR_1EEEEEENS4_6LayoutINS5_IJSC_SC_SC_EEENS5_IJNSA_ILi0EEESW_SW_EEEEENS5_IJNS4_10UnderscoreESZ_SZ_EEEEENS4_23SM90_TMA_LOAD_MULTICASTENS4_14ComposedLayoutINS4_7SwizzleILi1ELi4ELi3EEENS4_18smem_ptr_flag_bitsILi8EEENSU_INS5_IJNSA_ILi8EEESI_EEENS5_IJSI_SC_EEEEEEEvNS4_8identityES12_S1C_vS1D_EENS_8epilogue10collective6detail29Sm90TmaWarpSpecializedAdapterINS1G_15DefaultEpilogueISK_SL_SL_NS1F_6thread17LinearCombinationISK_Li1EffLNS1K_9ScaleType4KindE0ELNS_15FloatRoundStyleE2ESK_EENS1_15EpilogueDefaultEEEEEvvEEEEvNT_6ParamsE)
        /*0008*/ 	.word	0x000000a8


	//----- nvinfo : EIATTR_FRAME_SIZE
	.align		4
.L_12:
        /*000c*/ 	.byte	0x04, 0x11
        /*000e*/ 	.short	(.L_14 - .L_13)
	.align		4
.L_13:
        /*0010*/ 	.word	index@(_ZN7cutlass13device_kernelINS_4gemm6kernel13GemmUniversalIN4cute5tupleIJiiiiEEENS1_10collective13CollectiveMmaINS1_37MainloopSm90TmaGmmaWarpSpecializedFP8ILi22ENS5_IJNS4_1CILi4EEESB_NSA_ILi1EEEEEENS1_32KernelTmaWarpSpecializedPingpongEEENS5_IJNSA_ILi64EEENSA_ILi256EEENSA_ILi32EEEEEENS_12float_e4m3_tENS5_IJlSC_lEEESK_SL_NS4_8TiledMMAINS4_8MMA_AtomIJNS4_4SM904GMMA31MMA_64x256x32_F32E4M3E4M3_SS_TNILNSP_7ScaleInE1ELSR_1EEEEEENS4_6LayoutINS5_IJSC_SC_SC_EEENS5_IJNSA_ILi0EEESW_SW_EEEEENS5_IJNS4_10UnderscoreESZ_SZ_EEEEENS4_23SM90_TMA_LOAD_MULTICASTENS4_14ComposedLayoutINS4_7SwizzleILi1ELi4ELi3EEENS4_18smem_ptr_flag_bitsILi8EEENSU_INS5_IJNSA_ILi8EEESI_EEENS5_IJSI_SC_EEEEEEEvNS4_8identityES12_S1C_vS1D_EENS_8epilogue10collective6detail29Sm90TmaWarpSpecializedAdapterINS1G_15DefaultEpilogueISK_SL_SL_NS1F_6thread17LinearCombinationISK_Li1EffLNS1K_9ScaleType4KindE0ELNS_15FloatRoundStyleE2ESK_EENS1_15EpilogueDefaultEEEEEvvEEEEvNT_6ParamsE)
        /*0014*/ 	.word	0x00000118


	//----- nvinfo : EIATTR_MIN_STACK_SIZE
	.align		4
.L_14:
        /*0018*/ 	.byte	0x04, 0x12
        /*001a*/ 	.short	(.L_16 - .L_15)
	.align		4
.L_15:
        /*001c*/ 	.word	index@(_ZN7cutlass13device_kernelINS_4gemm6kernel13GemmUniversalIN4cute5tupleIJiiiiEEENS1_10collective13CollectiveMmaINS1_37MainloopSm90TmaGmmaWarpSpecializedFP8ILi22ENS5_IJNS4_1CILi4EEESB_NSA_ILi1EEEEEENS1_32KernelTmaWarpSpecializedPingpongEEENS5_IJNSA_ILi64EEENSA_ILi256EEENSA_ILi32EEEEEENS_12float_e4m3_tENS5_IJlSC_lEEESK_SL_NS4_8TiledMMAINS4_8MMA_AtomIJNS4_4SM904GMMA31MMA_64x256x32_F32E4M3E4M3_SS_TNILNSP_7ScaleInE1ELSR_1EEEEEENS4_6LayoutINS5_IJSC_SC_SC_EEENS5_IJNSA_ILi0EEESW_SW_EEEEENS5_IJNS4_10UnderscoreESZ_SZ_EEEEENS4_23SM90_TMA_LOAD_MULTICASTENS4_14ComposedLayoutINS4_7SwizzleILi1ELi4ELi3EEENS4_18smem_ptr_flag_bitsILi8EEENSU_INS5_IJNSA_ILi8EEESI_EEENS5_IJSI_SC_EEEEEEEvNS4_8identityES12_S1C_vS1D_EENS_8epilogue10collective6detail29Sm90TmaWarpSpecializedAdapterINS1G_15DefaultEpilogueISK_SL_SL_NS1F_6thread17LinearCombinationISK_Li1EffLNS1K_9ScaleType4KindE0ELNS_15FloatRoundStyleE2ESK_EENS1_15EpilogueDefaultEEEEEvvEEEEvNT_6ParamsE)
        /*0020*/ 	.word	0x00000118
.L_16:


//--------------------- .nv.compat                --------------------------
	.section	.nv.compat,"",@"SHT_CUDA_COMPAT_INFO"
	.align	4
        /*0000*/ 	.byte	0x02, 0x09, 0x01, 0x00, 0x02, 0x02, 0x04, 0x00, 0x02, 0x05, 0x05, 0x00, 0x03, 0x07, 0x01, 0x01
        /*0010*/ 	.byte	0x02, 0x03, 0x01, 0x00, 0x02, 0x06, 0x01, 0x00, 0x04, 0x0b, 0x08, 0x00, 0x00, 0x00, 0x00, 0x00
        /*0020*/ 	.byte	0x00, 0x00, 0x00, 0x00


//--------------------- .nv.info._ZN7cutlass13device_kernelINS_4gemm6kernel13GemmUniversalIN4cute5tupleIJiiiiEEENS1_10collective13CollectiveMmaINS1_37MainloopSm90TmaGmmaWarpSpecializedFP8ILi22ENS5_IJNS4_1CILi4EEESB_NSA_ILi1EEEEEENS1_32KernelTmaWarpSpecializedPingpongEEENS5_IJNSA_ILi64EEENSA_ILi256EEENSA_ILi32EEEEEENS_12float_e4m3_tENS5_IJlSC_lEEESK_SL_NS4_8TiledMMAINS4_8MMA_AtomIJNS4_4SM904GMMA31MMA_64x256x32_F32E4M3E4M3_SS_TNILNSP_7ScaleInE1ELSR_1EEEEEENS4_6LayoutINS5_IJSC_SC_SC_EEENS5_IJNSA_ILi0EEESW_SW_EEEEENS5_IJNS4_10UnderscoreESZ_SZ_EEEEENS4_23SM90_TMA_LOAD_MULTICASTENS4_14ComposedLayoutINS4_7SwizzleILi1ELi4ELi3EEENS4_18smem_ptr_flag_bitsILi8EEENSU_INS5_IJNSA_ILi8EEESI_EEENS5_IJSI_SC_EEEEEEEvNS4_8identityES12_S1C_vS1D_EENS_8epilogue10collective6detail29Sm90TmaWarpSpecializedAdapterINS1G_15DefaultEpilogueISK_SL_SL_NS1F_6thread17LinearCombinationISK_Li1EffLNS1K_9ScaleType4KindE0ELNS_15FloatRoundStyleE2ESK_EENS1_15EpilogueDefaultEEEEEvvEEEEvNT_6ParamsE --------------------------
	.section	.nv.info._ZN7cutlass13device_kernelINS_4gemm6kernel13GemmUniversalIN4cute5tupleIJiiiiEEENS1_10collective13CollectiveMmaINS1_37MainloopSm90TmaGmmaWarpSpecializedFP8ILi22ENS5_IJNS4_1CILi4EEESB_NSA_ILi1EEEEEENS1_32KernelTmaWarpSpecializedPingpongEEENS5_IJNSA_ILi64EEENSA_ILi256EEENSA_ILi32EEEEEENS_12float_e4m3_tENS5_IJlSC_lEEESK_SL_NS4_8TiledMMAINS4_8MMA_AtomIJNS4_4SM904GMMA31MMA_64x256x32_F32E4M3E4M3_SS_TNILNSP_7ScaleInE1ELSR_1EEEEEENS4_6LayoutINS5_IJSC_SC_SC_EEENS5_IJNSA_ILi0EEESW_SW_EEEEENS5_IJNS4_10UnderscoreESZ_SZ_EEEEENS4_23SM90_TMA_LOAD_MULTICASTENS4_14ComposedLayoutINS4_7SwizzleILi1ELi4ELi3EEENS4_18smem_ptr_flag_bitsILi8EEENSU_INS5_IJNSA_ILi8EEESI_EEENS5_IJSI_SC_EEEEEEEvNS4_8identityES12_S1C_vS1D_EENS_8epilogue10collective6detail29Sm90TmaWarpSpecializedAdapterINS1G_15DefaultEpilogueISK_SL_SL_NS1F_6thread17LinearCombinationISK_Li1EffLNS1K_9ScaleType4KindE0ELNS_15FloatRoundStyleE2ESK_EENS1_15EpilogueDefaultEEEEEvvEEEEvNT_6ParamsE,"",@"SHT_CUDA_INFO"
	.sectionflags	@""
	.align	4


	//----- nvinfo : EIATTR_CUDA_API_VERSION
	.align		4
        /*0000*/ 	.byte	0x04, 0x37
        /*0002*/ 	.short	(.L_18 - .L_17)
.L_17:
        /*0004*/ 	.word	0x00000082


	//----- nvinfo : EIATTR_KPARAM_INFO
	.align		4
.L_18:
        /*0008*/ 	.byte	0x04, 0x17
        /*000a*/ 	.short	(.L_20 - .L_19)
.L_19:
        /*000c*/ 	.word	0x00000000
        /*0010*/ 	.short	0x0000
        /*0012*/ 	.short	0x0070
        /*0014*/ 	.byte	0x00, 0xf0, 0x01, 0x10


	//----- nvinfo : EIATTR_SPARSE_MMA_MASK
	.align		4
.L_20:
        /*0018*/ 	.byte	0x03, 0x50
        /*001a*/ 	.short	0x0000


	//----- nvinfo : EIATTR_MAXREG_COUNT
	.align		4
        /*001c*/ 	.byte	0x03, 0x1b
        /*001e*/ 	.short	0x00a8


	//----- nvinfo : EIATTR_NUM_BARRIERS
	.align		4
        /*0020*/ 	.byte	0x02, 0x4c
        /*0022*/ 	.byte	0x01
	.zero		1


	//----- nvinfo : EIATTR_ANNOTATIONS
	.align		4
        /*0024*/ 	.byte	0x04, 0x55
        /*0026*/ 	.short	(.L_22 - .L_21)


	//   ....[0]....
.L_21:
        /*0028*/ 	.word	0x00000001
        /*002c*/ 	.byte	0xe0, 0x09, 0x00, 0x00, 0x01, 0x00, 0x00, 0x00, 0xa0, 0x0b, 0x00, 0x00, 0x01, 0x00, 0x00, 0x00
        /* <DEDUP_REMOVED lines=212> */
        /*0d7c*/ 	.byte	0x70, 0x10, 0x01, 0x00


	//----- nvinfo : EIATTR_MERCURY_ISA_VERSION
	.align		4
.L_22:
        /*0d80*/ 	.byte	0x03, 0x5f
        /*0d82*/ 	.short	0x0101


	//----- nvinfo : EIATTR_INT_WARP_WIDE_INSTR_OFFSETS
	.align		4
        /*0d84*/ 	.byte	0x04, 0x31
        /*0d86*/ 	.short	(.L_24 - .L_23)


	//   ....[0]....
.L_23:
        /*0d88*/ 	.word	0x00000830


	//   ....[1]....
        /*0d8c*/ 	.word	0x00000890


	//   ....[2]....
        /*0d90*/ 	.word	0x000008b0


	//   ....[3]....
        /*0d94*/ 	.word	0x000008c0


	//   ....[4]....
        /*0d98*/ 	.word	0x000008d0


	//   ....[5]....
        /*0d9c*/ 	.word	0x00000910


	//   ....[6]....
        /*0da0*/ 	.word	0x00000a60


	//   ....[7]....
        /*0da4*/ 	.word	0x00000a80


	//   ....[8]....
        /*0da8*/ 	.word	0x00005890


	//----- nvinfo : EIATTR_COOP_GROUP_MASK_REGIDS
	.align		4
.L_24:
        /*0dac*/ 	.byte	0x04, 0x29
        /*0dae*/ 	.short	(.L_26 - .L_25)


	//   ....[0]....
.L_25:
        /*0db0*/ 	.word	0xffffffff


	//   ....[1]....
        /*0db4*/ 	.word	0xffffffff


	//   ....[2]....
        /*0db8*/ 	.word	0xffffffff


	//   ....[3]....
        /*0dbc*/ 	.word	0xffffffff


	//   ....[4]....
        /*0dc0*/ 	.word	0xffffffff


	//   ....[5]....
        /*0dc4*/ 	.word	0xffffffff


	//   ....[6]....
        /*0dc8*/ 	.word	0xffffffff


	//----- nvinfo : EIATTR_COOP_GROUP_INSTR_OFFSETS
	.align		4
.L_26:
        /*0dcc*/ 	.byte	0x04, 0x28
        /*0dce*/ 	.short	(.L_28 - .L_27)


	//   ....[0]....
.L_27:
        /*0dd0*/ 	.word	0x00000070


	//   ....[1]....
        /*0dd4*/ 	.word	0x00000090


	//   ....[2]....
        /*0dd8*/ 	.word	0x00000190


	//   ....[3]....
        /*0ddc*/ 	.word	0x00000630


	//   ....[4]....
        /*0de0*/ 	.word	0x00000670


	//   ....[5]....
        /*0de4*/ 	.word	0x00000780


	//   ....[6]....
        /*0de8*/ 	.word	0x00000c30


	//----- nvinfo : EIATTR_REG_RECONFIG
	.align		4
.L_28:
        /*0dec*/ 	.byte	0x01, 0x54
	.zero		2


	//----- nvinfo : EIATTR_MBARRIER_INSTR_OFFSETS
	.align		4
        /*0df0*/ 	.byte	0x04, 0x39
        /*0df2*/ 	.short	(.L_30 - .L_29)


	//   ....[0]....
.L_29:
        /*0df4*/ 	.word	0x00000340
        /*0df8*/ 	.word	0x000000ff
        /*0dfc*/ 	.word	0x00000000
        /*0e00*/ 	.short	0x0100
        /*0e02*/ 	.byte	0x07
	.zero		1


	//   ....[1]....
        /*0e04*/ 	.word	0x00000350
        /*0e08*/ 	.word	0x000000ff
        /*0e0c*/ 	.word	0x000000b0
        /*0e10*/ 	.short	0x0100
        /*0e12*/ 	.byte	0x07
	.zero		1


	//   ....[2]....
        /*0e14*/ 	.word	0x00000360
        /*0e18*/ 	.word	0x000000ff
        /*0e1c*/ 	.word	0x00000008
        /*0e20*/ 	.short	0x0100
        /*0e22*/ 	.byte	0x07
	.zero		1


	//   ....[3]....
        /*0e24*/ 	.word	0x00000370
        /*0e28*/ 	.word	0x000000ff
        /*0e2c*/ 	.word	0x000000b8
        /*0e30*/ 	.short	0x0100
        /*0e32*/ 	.byte	0x07
	.zero		1


	//   ....[4]....
        /*0e34*/ 	.word	0x00000380
        /*0e38*/ 	.word	0x000000ff
        /*0e3c*/ 	.word	0x00000010
        /*0e40*/ 	.short	0x0100
        /*0e42*/ 	.byte	0x07
	.zero		1


	//   ....[5]....
        /*0e44*/ 	.word	0x00000390
        /*0e48*/ 	.word	0x000000ff
        /*0e4c*/ 	.word	0x000000c0
        /*0e50*/ 	.short	0x0100
        /*0e52*/ 	.byte	0x07
	.zero		1


	//   ....[6]....
        /*0e54*/ 	.word	0x000003a0
        /*0e58*/ 	.word	0x000000ff
        /*0e5c*/ 	.word	0x00000018
        /*0e60*/ 	.short	0x0100
        /*0e62*/ 	.byte	0x07
	.zero		1


	//   ....[7]....
        /*0e64*/ 	.word	0x000003b0
        /*0e68*/ 	.word	0x000000ff
        /*0e6c*/ 	.word	0x000000c8
        /*0e70*/ 	.short	0x0100
        /*0e72*/ 	.byte	0x07
	.zero		1


	//   ....[8]....
        /*0e74*/ 	.word	0x000003c0
        /*0e78*/ 	.word	0x000000ff
        /*0e7c*/ 	.word	0x00000020
        /*0e80*/ 	.short	0x0100
        /*0e82*/ 	.byte	0x07
	.zero		1


	//   ....[9]....
        /*0e84*/ 	.word	0x000003d0
        /*0e88*/ 	.word	0x000000ff
        /*0e8c*/ 	.word	0x000000d0
        /*0e90*/ 	.short	0x0100
        /*0e92*/ 	.byte	0x07
	.zero		1


	//   ....[10]....
        /*0e94*/ 	.word	0x000003e0
        /*0e98*/ 	.word	0x000000ff
        /*0e9c*/ 	.word	0x00000028
        /*0ea0*/ 	.short	0x0100
        /*0ea2*/ 	.byte	0x07
	.zero		1


	//   ....[11]....
        /*0ea4*/ 	.word	0x000003f0
        /*0ea8*/ 	.word	0x000000ff
        /*0eac*/ 	.word	0x000000d8
        /*0eb0*/ 	.short	0x0100
        /*0eb2*/ 	.byte	0x07
	.zero		1


	//   ....[12]....
        /*0eb4*/ 	.word	0x00000400
        /*0eb8*/ 	.word	0x000000ff
        /*0ebc*/ 	.word	0x00000030
        /*0ec0*/ 	.short	0x0100
        /*0ec2*/ 	.byte	0x07
	.zero		1


	//   ....[13]....
        /*0ec4*/ 	.word	0x00000410
        /*0ec8*/ 	.word	0x000000ff
        /*0ecc*/ 	.word	0x000000e0
        /*0ed0*/ 	.short	0x0100
        /*0ed2*/ 	.byte	0x07
	.zero		1


	//   ....[14]....
        /*0ed4*/ 	.word	0x00000420
        /*0ed8*/ 	.word	0x000000ff
        /*0edc*/ 	.word	0x00000038
        /*0ee0*/ 	.short	0x0100
        /*0ee2*/ 	.byte	0x07
	.zero		1


	//   ....[15]....
        /*0ee4*/ 	.word	0x00000430
        /*0ee8*/ 	.word	0x000000ff
        /*0eec*/ 	.word	0x000000e8
        /*0ef0*/ 	.short	0x0100
        /*0ef2*/ 	.byte	0x07
	.zero		1


	//   ....[16]....
        /*0ef4*/ 	.word	0x00000440
        /*0ef8*/ 	.word	0x000000ff
        /*0efc*/ 	.word	0x00000040
        /*0f00*/ 	.short	0x0100
        /*0f02*/ 	.byte	0x07
	.zero		1


	//   ....[17]....
        /*0f04*/ 	.word	0x00000450
        /*0f08*/ 	.word	0x000000ff
        /*0f0c*/ 	.word	0x000000f0
        /*0f10*/ 	.short	0x0100
        /*0f12*/ 	.byte	0x07
	.zero		1


	//   ....[18]....
        /*0f14*/ 	.word	0x00000460
        /*0f18*/ 	.word	0x000000ff
        /*0f1c*/ 	.word	0x00000048
        /*0f20*/ 	.short	0x0100
        /*0f22*/ 	.byte	0x07
	.zero		1


	//   ....[19]....
        /*0f24*/ 	.word	0x00000470
        /*0f28*/ 	.word	0x000000ff
        /*0f2c*/ 	.word	0x000000f8
        /*0f30*/ 	.short	0x0100
        /*0f32*/ 	.byte	0x07
	.zero		1


	//   ....[20]....
        /*0f34*/ 	.word	0x00000480
        /*0f38*/ 	.word	0x000000ff
        /*0f3c*/ 	.word	0x00000050
        /*0f40*/ 	.short	0x0100
        /*0f42*/ 	.byte	0x07
	.zero		1


	//   ....[21]....
        /*0f44*/ 	.word	0x00000490
        /*0f48*/ 	.word	0x000000ff
        /*0f4c*/ 	.word	0x00000100
        /*0f50*/ 	.short	0x0100
        /*0f52*/ 	.byte	0x07
	.zero		1


	//   ....[22]....
        /*0f54*/ 	.word	0x000004a0
        /*0f58*/ 	.word	0x000000ff
        /*0f5c*/ 	.word	0x00000058
        /*0f60*/ 	.short	0x0100
        /*0f62*/ 	.byte	0x07
	.zero		1


	//   ....[23]....
        /*0f64*/ 	.word	0x000004b0
        /*0f68*/ 	.word	0x000000ff
        /*0f6c*/ 	.word	0x00000108
        /*0f70*/ 	.short	0x0100
        /*0f72*/ 	.byte	0x07
	.zero		1


	//   ....[24]....
        /*0f74*/ 	.word	0x000004c0
        /*0f78*/ 	.word	0x000000ff
        /*0f7c*/ 	.word	0x00000060
        /*0f80*/ 	.short	0x0100
        /*0f82*/ 	.byte	0x07
	.zero		1


	//   ....[25]....
        /*0f84*/ 	.word	0x000004d0
        /*0f88*/ 	.word	0x000000ff
        /*0f8c*/ 	.word	0x00000110
        /*0f90*/ 	.short	0x0100
        /*0f92*/ 	.byte	0x07
	.zero		1


	//   ....[26]....
        /*0f94*/ 	.word	0x000004e0
        /*0f98*/ 	.word	0x000000ff
        /*0f9c*/ 	.word	0x00000068
        /*0fa0*/ 	.short	0x0100
        /*0fa2*/ 	.byte	0x07
	.zero		1


	//   ....[27]....
        /*0fa4*/ 	.word	0x000004f0
        /*0fa8*/ 	.word	0x000000ff
        /*0fac*/ 	.word	0x00000118
        /*0fb0*/ 	.short	0x0100
        /*0fb2*/ 	.byte	0x07
	.zero		1


	//   ....[28]....
        /*0fb4*/ 	.word	0x00000500
        /*0fb8*/ 	.word	0x000000ff
        /*0fbc*/ 	.word	0x00000070
        /*0fc0*/ 	.short	0x0100
        /*0fc2*/ 	.byte	0x07
	.zero		1


	//   ....[29]....
        /*0fc4*/ 	.word	0x00000510
        /*0fc8*/ 	.word	0x000000ff
        /*0fcc*/ 	.word	0x00000120
        /*0fd0*/ 	.short	0x0100
        /*0fd2*/ 	.byte	0x07
	.zero		1


	//   ....[30]....
        /*0fd4*/ 	.word	0x00000520
        /*0fd8*/ 	.word	0x000000ff
        /*0fdc*/ 	.word	0x00000078
        /*0fe0*/ 	.short	0x0100
        /*0fe2*/ 	.byte	0x07
	.zero		1


	//   ....[31]....
        /*0fe4*/ 	.word	0x00000530
        /*0fe8*/ 	.word	0x000000ff
        /*0fec*/ 	.word	0x00000128
        /*0ff0*/ 	.short	0x0100
        /*0ff2*/ 	.byte	0x07
	.zero		1


	//   ....[32]....
        /*0ff4*/ 	.word	0x00000540
        /*0ff8*/ 	.word	0x000000ff
        /*0ffc*/ 	.word	0x00000080
        /*1000*/ 	.short	0x0100
        /*1002*/ 	.byte	0x07
	.zero		1


	//   ....[33]....
        /*1004*/ 	.word	0x00000550
        /*1008*/ 	.word	0x000000ff
        /*100c*/ 	.word	0x00000130
        /*1010*/ 	.short	0x0100
        /*1012*/ 	.byte	0x07
	.zero		1


	//   ....[34]....
        /*1014*/ 	.word	0x00000560
        /*1018*/ 	.word	0x000000ff
        /*101c*/ 	.word	0x00000088
        /*1020*/ 	.short	0x0100
        /*1022*/ 	.byte	0x07
	.zero		1


	//   ....[35]....
        /*1024*/ 	.word	0x00000570
        /*1028*/ 	.word	0x000000ff
        /*102c*/ 	.word	0x00000138
        /*1030*/ 	.short	0x0100
        /*1032*/ 	.byte	0x07
	.zero		1


	//   ....[36]....
        /*1034*/ 	.word	0x00000580
        /*1038*/ 	.word	0x000000ff
        /*103c*/ 	.word	0x00000090
        /*1040*/ 	.short	0x0100
        /*1042*/ 	.byte	0x07
	.zero		1


	//   ....[37]....
        /*1044*/ 	.word	0x00000590
        /*1048*/ 	.word	0x000000ff
        /*104c*/ 	.word	0x00000140
        /*1050*/ 	.short	0x0100
        /*1052*/ 	.byte	0x07
	.zero		1


	//   ....[38]....
        /*1054*/ 	.word	0x000005a0
        /*1058*/ 	.word	0x000000ff
        /*105c*/ 	.word	0x00000098
        /*1060*/ 	.short	0x0100
        /*1062*/ 	.byte	0x07
	.zero		1


	//   ....[39]....
        /*1064*/ 	.word	0x000005b0
        /*1068*/ 	.word	0x000000ff
        /*106c*/ 	.word	0x00000148
        /*1070*/ 	.short	0x0100
        /*1072*/ 	.byte	0x07
	.zero		1


	//   ....[40]....
        /*1074*/ 	.word	0x000005c0
        /*1078*/ 	.word	0x000000ff
        /*107c*/ 	.word	0x000000a0
        /*1080*/ 	.short	0x0100
        /*1082*/ 	.byte	0x07
	.zero		1


	//   ....[41]....
        /*1084*/ 	.word	0x000005d0
        /*1088*/ 	.word	0x000000ff
        /*108c*/ 	.word	0x00000150
        /*1090*/ 	.short	0x0100
        /*1092*/ 	.byte	0x07
	.zero		1


	//   ....[42]....
        /*1094*/ 	.word	0x000005e0
        /*1098*/ 	.word	0x000000ff
        /*109c*/ 	.word	0x000000a8
        /*10a0*/ 	.short	0x0100
        /*10a2*/ 	.byte	0x07
	.zero		1


	//   ....[43]....
        /*10a4*/ 	.word	0x000005f0
        /*10a8*/ 	.word	0x000000ff
        /*10ac*/ 	.word	0x00000158
        /*10b0*/ 	.short	0x0100
        /*10b2*/ 	.byte	0x07
	.zero		1


	//   ....[44]....
        /*10b4*/ 	.word	0x00000ab0
        /*10b8*/ 	.word	0x000000ff
        /*10bc*/ 	.word	0x00000190
        /*10c0*/ 	.short	0x0100
        /*10c2*/ 	.byte	0x07
	.zero		1


	//   ....[45]....
        /*10c4*/ 	.word	0x00000b30
        /*10c8*/ 	.word	0x000000ff
        /*10cc*/ 	.word	0x00000198
        /*10d0*/ 	.short	0x0100
        /*10d2*/ 	.byte	0x07
	.zero		1


	//   ....[46]....
        /*10d4*/ 	.word	0x00000bb0
        /*10d8*/ 	.word	0x000000ff
        /*10dc*/ 	.word	0x00000170
        /*10e0*/ 	.short	0x0100
        /*10e2*/ 	.byte	0x0a
	.zero		1


	//   ....[47]....
        /*10e4*/ 	.word	0x00000bc0
        /*10e8*/ 	.word	0x000000ff
        /*10ec*/ 	.word	0x00000178
        /*10f0*/ 	.short	0x0100
        /*10f2*/ 	.byte	0x0a
	.zero		1


	//   ....[48]....
        /*10f4*/ 	.word	0x00000bd0
        /*10f8*/ 	.word	0x000000ff
        /*10fc*/ 	.word	0x00000180
        /*1100*/ 	.short	0x0100
        /*1102*/ 	.byte	0x0a
	.zero		1


	//   ....[49]....
        /*1104*/ 	.word	0x00000be0
        /*1108*/ 	.word	0x000000ff
        /*110c*/ 	.word	0x00000188
        /*1110*/ 	.short	0x0100
        /*1112*/ 	.byte	0x0a
	.zero		1


	//   ....[50]....
        /*1114*/ 	.word	0x00001a90
        /*1118*/ 	.word	0x000000ff
        /*111c*/ 	.word	0xfffffff8
        /*1120*/ 	.short	0x010a
        /*1122*/ 	.byte	0x11
	.zero		1


	//   ....[51]....
        /*1124*/ 	.word	0x00002470
        /*1128*/ 	.word	0x000000ff
        /*112c*/ 	.word	0x00000000
        /*1130*/ 	.short	0x010a
        /*1132*/ 	.byte	0x06
	.zero		1


	//   ....[52]....
        /*1134*/ 	.word	0x000024b0
        /*1138*/ 	.word	0x000000ff
        /*113c*/ 	.word	0x00000000
        /*1140*/ 	.short	0x010a
        /*1142*/ 	.byte	0x06
	.zero		1


	//   ....[53]....
        /*1144*/ 	.word	0x00003640
        /*1148*/ 	.word	0x000000ff
        /*114c*/ 	.word	0x00000000
        /*1150*/ 	.short	0x010a
        /*1152*/ 	.byte	0x09
	.zero		1


	//   ....[54]....
        /*1154*/ 	.word	0x00003680
        /*1158*/ 	.word	0x000000ff
        /*115c*/ 	.word	0x00000000
        /*1160*/ 	.short	0x010a
        /*1162*/ 	.byte	0x09
	.zero		1


	//   ....[55]....
        /*1164*/ 	.word	0x000046f0
        /*1168*/ 	.word	0x000000e5
        /*116c*/ 	.word	0x00000000
        /*1170*/ 	.short	0x0101
        /*1172*/ 	.byte	0x3f
	.zero		1


	//   ....[56]....
        /*1174*/ 	.word	0x000057b0
        /*1178*/ 	.word	0x000000e3
        /*117c*/ 	.word	0x00000000
        /*1180*/ 	.short	0x0101
        /*1182*/ 	.byte	0x1d
	.zero		1


	//   ....[57]....
        /*1184*/ 	.word	0x00005940
        /*1188*/ 	.word	0x00000018
        /*118c*/ 	.word	0x00000000
        /*1190*/ 	.short	0x0101
        /*1192*/ 	.byte	0x3f
	.zero		1


	//   ....[58]....
        /*1194*/ 	.word	0x00005a00
        /*1198*/ 	.word	0x000000ff
        /*119c*/ 	.word	0x00000008
        /*11a0*/ 	.short	0x010a
        /*11a2*/ 	.byte	0x11
	.zero		1


	//   ....[59]....
        /*11a4*/ 	.word	0x0000ebf0
        /*11a8*/ 	.word	0x00000003
        /*11ac*/ 	.word	0x00000000
        /*11b0*/ 	.short	0x0101
        /*11b2*/ 	.byte	0x1d
	.zero		1


	//   ....[60]....
        /*11b4*/ 	.word	0x0000f760
        /*11b8*/ 	.word	0x0000000b
        /*11bc*/ 	.word	0x000000b0
        /*11c0*/ 	.short	0x010a
        /*11c2*/ 	.byte	0x3f
	.zero		1


	//   ....[61]....
        /*11c4*/ 	.word	0x0000fb50
        /*11c8*/ 	.word	0x00000004
        /*11cc*/ 	.word	0x00000198
        /*11d0*/ 	.short	0x0101
        /*11d2*/ 	.byte	0x3f
	.zero		1


	//   ....[62]....
        /*11d4*/ 	.word	0x00010340
        /*11d8*/ 	.word	0x00000007
        /*11dc*/ 	.word	0x00000000
        /*11e0*/ 	.short	0x010a
        /*11e2*/ 	.byte	0x3f
	.zero		1


	//   ....[63]....
        /*11e4*/ 	.word	0x000103c0
        /*11e8*/ 	.word	0x00000009
        /*11ec*/ 	.word	0x00000000
        /*11f0*/ 	.short	0x010a
        /*11f2*/ 	.byte	0x3f
	.zero		1


	//   ....[64]....
        /*11f4*/ 	.word	0x00010450
        /*11f8*/ 	.word	0x00000006
        /*11fc*/ 	.word	0x00000000
        /*1200*/ 	.short	0x010a
        /*1202*/ 	.byte	0x3f
	.zero		1


	//   ....[65]....
        /*1204*/ 	.word	0x000104e0
        /*1208*/ 	.word	0x00000009
        /*120c*/ 	.word	0x00000000
        /*1210*/ 	.short	0x010a
        /*1212*/ 	.byte	0x3f
	.zero		1


	//   ....[66]....
        /*1214*/ 	.word	0x00010570
        /*1218*/ 	.word	0x00000006
        /*121c*/ 	.word	0x00000000
        /*1220*/ 	.short	0x010a
        /*1222*/ 	.byte	0x3f
	.zero		1


	//   ....[67]....
        /*1224*/ 	.word	0x00010600
        /*1228*/ 	.word	0x00000009
        /*122c*/ 	.word	0x00000000
        /*1230*/ 	.short	0x010a
        /*1232*/ 	.byte	0x3f
	.zero		1


	//   ....[68]....
        /*1234*/ 	.word	0x00010690
        /*1238*/ 	.word	0x00000006
        /*123c*/ 	.word	0x00000000
        /*1240*/ 	.short	0x010a
        /*1242*/ 	.byte	0x3f
	.zero		1


	//   ....[69]....
        /*1244*/ 	.word	0x00010720
        /*1248*/ 	.word	0x00000009
        /*124c*/ 	.word	0x00000000
        /*1250*/ 	.short	0x010a
        /*1252*/ 	.byte	0x3f
	.zero		1


	//   ....[70]....
        /*1254*/ 	.word	0x000107b0
        /*1258*/ 	.word	0x00000006
        /*125c*/ 	.word	0x00000000
        /*1260*/ 	.short	0x010a
        /*1262*/ 	.byte	0x3f
	.zero		1


	//   ....[71]....
        /*1264*/ 	.word	0x00010840
        /*1268*/ 	.word	0x00000009
        /*126c*/ 	.word	0x00000000
        /*1270*/ 	.short	0x010a
        /*1272*/ 	.byte	0x3f
	.zero		1


	//   ....[72]....
        /*1274*/ 	.word	0x000108d0
        /*1278*/ 	.word	0x00000006
        /*127c*/ 	.word	0x00000000
        /*1280*/ 	.short	0x010a
        /*1282*/ 	.byte	0x3f
	.zero		1


	//   ....[73]....
        /*1284*/ 	.word	0x00010960
        /*1288*/ 	.word	0x00000009
        /*128c*/ 	.word	0x00000000
        /*1290*/ 	.short	0x010a
        /*1292*/ 	.byte	0x3f
	.zero		1


	//   ....[74]....
        /*1294*/ 	.word	0x000109f0
        /*1298*/ 	.word	0x00000006
        /*129c*/ 	.word	0x00000000
        /*12a0*/ 	.short	0x010a
        /*12a2*/ 	.byte	0x3f
	.zero		1


	//   ....[75]....
        /*12a4*/ 	.word	0x00010a80
        /*12a8*/ 	.word	0x00000009
        /*12ac*/ 	.word	0x00000000
        /*12b0*/ 	.short	0x010a
        /*12b2*/ 	.byte	0x3f
	.zero		1


	//   ....[76]....
        /*12b4*/ 	.word	0x00010b10
        /*12b8*/ 	.word	0x00000006
        /*12bc*/ 	.word	0x00000000
        /*12c0*/ 	.short	0x010a
        /*12c2*/ 	.byte	0x3f
	.zero		1


	//   ....[77]....
        /*12c4*/ 	.word	0x00010ba0
        /*12c8*/ 	.word	0x00000009
        /*12cc*/ 	.word	0x00000000
        /*12d0*/ 	.short	0x010a
        /*12d2*/ 	.byte	0x3f
	.zero		1


	//   ....[78]....
        /*12d4*/ 	.word	0x00010c30
        /*12d8*/ 	.word	0x00000006
        /*12dc*/ 	.word	0x00000000
        /*12e0*/ 	.short	0x010a
        /*12e2*/ 	.byte	0x3f
	.zero		1


	//   ....[79]....
        /*12e4*/ 	.word	0x00010cc0
        /*12e8*/ 	.word	0x00000009
        /*12ec*/ 	.word	0x00000000
        /*12f0*/ 	.short	0x010a
        /*12f2*/ 	.byte	0x3f
	.zero		1


	//   ....[80]....
        /*12f4*/ 	.word	0x00010d50
        /*12f8*/ 	.word	0x00000006
        /*12fc*/ 	.word	0x00000000
        /*1300*/ 	.short	0x010a
        /*1302*/ 	.byte	0x3f
	.zero		1


	//   ....[81]....
        /*1304*/ 	.word	0x00010de0
        /*1308*/ 	.word	0x00000009
        /*130c*/ 	.word	0x00000000
        /*1310*/ 	.short	0x010a
        /*1312*/ 	.byte	0x3f
	.zero		1


	//   ....[82]....
        /*1314*/ 	.word	0x00010e70
        /*1318*/ 	.word	0x00000006
        /*131c*/ 	.word	0x00000000
        /*1320*/ 	.short	0x010a
        /*1322*/ 	.byte	0x3f
	.zero		1


	//   ....[83]....
        /*1324*/ 	.word	0x00010f00
        /*1328*/ 	.word	0x00000003
        /*132c*/ 	.word	0x00000000
        /*1330*/ 	.short	0x010a
        /*1332*/ 	.byte	0x3f
	.zero		1


	//   ....[84]....
        /*1334*/ 	.word	0x00010f70
        /*1338*/ 	.word	0x00000003
        /*133c*/ 	.word	0xfffffff8
        /*1340*/ 	.short	0x010a
        /*1342*/ 	.byte	0x3f
	.zero		1


	//   ....[85]....
        /*1344*/ 	.word	0x00010fd0
        /*1348*/ 	.word	0x00000003
        /*134c*/ 	.word	0x00000000
        /*1350*/ 	.short	0x010a
        /*1352*/ 	.byte	0x3f
	.zero		1


	//   ....[86]....
        /*1354*/ 	.word	0x00011040
        /*1358*/ 	.word	0x00000000
        /*135c*/ 	.word	0x00000000
        /*1360*/ 	.short	0x010a
        /*1362*/ 	.byte	0x3f
	.zero		1


	//   ....[87]....
        /*1364*/ 	.word	0x000110b0
        /*1368*/ 	.word	0x00000019
        /*136c*/ 	.word	0x00000008
        /*1370*/ 	.short	0x010a
        /*1372*/ 	.byte	0x3f
	.zero		1


	//   ....[88]....
        /*1374*/ 	.word	0x00011180
        /*1378*/ 	.word	0x0000000b
        /*137c*/ 	.word	0x000000b0
        /*1380*/ 	.short	0x010a
        /*1382*/ 	.byte	0x3f
	.zero		1


	//   ....[89]....
        /*1384*/ 	.word	0x00011260
        /*1388*/ 	.word	0x00000007
        /*138c*/ 	.word	0x00000000
        /*1390*/ 	.short	0x010a
        /*1392*/ 	.byte	0x3f
	.zero		1


	//   ....[90]....
        /*1394*/ 	.word	0x000112b0
        /*1398*/ 	.word	0x00000009
        /*139c*/ 	.word	0x00000000
        /*13a0*/ 	.short	0x010a
        /*13a2*/ 	.byte	0x3f
	.zero		1


	//   ....[91]....
        /*13a4*/ 	.word	0x00011300
        /*13a8*/ 	.word	0x00000006
        /*13ac*/ 	.word	0x00000000
        /*13b0*/ 	.short	0x010a
        /*13b2*/ 	.byte	0x3f
	.zero		1


	//   ....[92]....
        /*13b4*/ 	.word	0x00011350
        /*13b8*/ 	.word	0x00000009
        /*13bc*/ 	.word	0x00000000
        /*13c0*/ 	.short	0x010a
        /*13c2*/ 	.byte	0x3f
	.zero		1


	//   ....[93]....
        /*13c4*/ 	.word	0x000113a0
        /*13c8*/ 	.word	0x00000006
        /*13cc*/ 	.word	0x00000000
        /*13d0*/ 	.short	0x010a
        /*13d2*/ 	.byte	0x3f
	.zero		1


	//   ....[94]....
        /*13d4*/ 	.word	0x000113f0
        /*13d8*/ 	.word	0x00000009
        /*13dc*/ 	.word	0x00000000
        /*13e0*/ 	.short	0x010a
        /*13e2*/ 	.byte	0x3f
	.zero		1


	//   ....[95]....
        /*13e4*/ 	.word	0x00011440
        /*13e8*/ 	.word	0x00000006
        /*13ec*/ 	.word	0x00000000
        /*13f0*/ 	.short	0x010a
        /*13f2*/ 	.byte	0x3f
	.zero		1


	//   ....[96]....
        /*13f4*/ 	.word	0x00011490
        /*13f8*/ 	.word	0x00000009
        /*13fc*/ 	.word	0x00000000
        /*1400*/ 	.short	0x010a
        /*1402*/ 	.byte	0x3f
	.zero		1


	//   ....[97]....
        /*1404*/ 	.word	0x000114e0
        /*1408*/ 	.word	0x00000006
        /*140c*/ 	.word	0x00000000
        /*1410*/ 	.short	0x010a
        /*1412*/ 	.byte	0x3f
	.zero		1


	//   ....[98]....
        /*1414*/ 	.word	0x00011530
        /*1418*/ 	.word	0x00000009
        /*141c*/ 	.word	0x00000000
        /*1420*/ 	.short	0x010a
        /*1422*/ 	.byte	0x3f
	.zero		1


	//   ....[99]....
        /*1424*/ 	.word	0x00011580
        /*1428*/ 	.word	0x00000006
        /*142c*/ 	.word	0x00000000
        /*1430*/ 	.short	0x010a
        /*1432*/ 	.byte	0x3f
	.zero		1


	//   ....[100]....
        /*1434*/ 	.word	0x000115d0
        /*1438*/ 	.word	0x00000009
        /*143c*/ 	.word	0x00000000
        /*1440*/ 	.short	0x010a
        /*1442*/ 	.byte	0x3f
	.zero		1


	//   ....[101]....
        /*1444*/ 	.word	0x00011620
        /*1448*/ 	.word	0x00000006
        /*144c*/ 	.word	0x00000000
        /*1450*/ 	.short	0x010a
        /*1452*/ 	.byte	0x3f
	.zero		1


	//   ....[102]....
        /*1454*/ 	.word	0x00011670
        /*1458*/ 	.word	0x00000009
        /*145c*/ 	.word	0x00000000
        /*1460*/ 	.short	0x010a
        /*1462*/ 	.byte	0x3f
	.zero		1


	//   ....[103]....
        /*1464*/ 	.word	0x000116c0
        /*1468*/ 	.word	0x00000006
        /*146c*/ 	.word	0x00000000
        /*1470*/ 	.short	0x010a
        /*1472*/ 	.byte	0x3f
	.zero		1


	//   ....[104]....
        /*1474*/ 	.word	0x00011710
        /*1478*/ 	.word	0x00000009
        /*147c*/ 	.word	0x00000000
        /*1480*/ 	.short	0x010a
        /*1482*/ 	.byte	0x3f
	.zero		1


	//   ....[105]....
        /*1484*/ 	.word	0x00011760
        /*1488*/ 	.word	0x00000006
        /*148c*/ 	.word	0x00000000
        /*1490*/ 	.short	0x010a
        /*1492*/ 	.byte	0x3f
	.zero		1


	//   ....[106]....
        /*1494*/ 	.word	0x000117b0
        /*1498*/ 	.word	0x00000009
        /*149c*/ 	.word	0x00000000
        /*14a0*/ 	.short	0x010a
        /*14a2*/ 	.byte	0x3f
	.zero		1


	//   ....[107]....
        /*14a4*/ 	.word	0x00011800
        /*14a8*/ 	.word	0x00000006
        /*14ac*/ 	.word	0x00000000
        /*14b0*/ 	.short	0x010a
        /*14b2*/ 	.byte	0x3f
	.zero		1


	//   ....[108]....
        /*14b4*/ 	.word	0x00011850
        /*14b8*/ 	.word	0x00000009
        /*14bc*/ 	.word	0x00000000
        /*14c0*/ 	.short	0x010a
        /*14c2*/ 	.byte	0x3f
	.zero		1


	//   ....[109]....
        /*14c4*/ 	.word	0x000118a0
        /*14c8*/ 	.word	0x00000006
        /*14cc*/ 	.word	0x00000000
        /*14d0*/ 	.short	0x010a
        /*14d2*/ 	.byte	0x3f
	.zero		1


	//----- nvinfo : EIATTR_NUM_MBARRIERS
	.align		4
.L_30:
        /*14d4*/ 	.byte	0x03, 0x38
        /*14d6*/ 	.short	0x0032


	//----- nvinfo : EIATTR_EXIT_INSTR_OFFSETS
	.align		4
        /*14d8*/ 	.byte	0x04, 0x1c
        /*14da*/ 	.short	(.L_32 - .L_31)


	//   ....[0]....
.L_31:
        /*14dc*/ 	.word	0x000017d0


	//   ....[1]....
        /*14e0*/ 	.word	0x00001830


	//   ....[2]....
        /*14e4*/ 	.word	0x0000f300


	//   ....[3]....
        /*14e8*/ 	.word	0x0000f330


	//   ....[4]....
        /*14ec*/ 	.word	0x00010f50


	//----- nvinfo : EIATTR_MAX_THREADS
	.align		4
.L_32:
        /*14f0*/ 	.byte	0x04, 0x05
        /*14f2*/ 	.short	(.L_34 - .L_33)
.L_33:
        /*14f4*/ 	.word	0x00000180
        /*14f8*/ 	.word	0x00000001
        /*14fc*/ 	.word	0x00000001


	//----- nvinfo : EIATTR_CRS_STACK_SIZE
	.align		4
.L_34:
        /*1500*/ 	.byte	0x04, 0x1e
        /*1502*/ 	.short	(.L_36 - .L_35)
.L_35:
        /*1504*/ 	.word	0x00000000


	//----- nvinfo : EIATTR_CBANK_PARAM_SIZE
	.align		4
.L_36:
        /*1508*/ 	.byte	0x03, 0x19
        /*150a*/ 	.short	0x0470


	//----- nvinfo : EIATTR_PARAM_CBANK
	.align		4
        /*150c*/ 	.byte	0x04, 0x0a
        /*150e*/ 	.short	(.L_38 - .L_37)
	.align		4
.L_37:
        /*1510*/ 	.word	index@(.nv.constant0._ZN7cutlass13device_kernelINS_4gemm6kernel13GemmUniversalIN4cute5tupleIJiiiiEEENS1_10collective13CollectiveMmaINS1_37MainloopSm90TmaGmmaWarpSpecializedFP8ILi22ENS5_IJNS4_1CILi4EEESB_NSA_ILi1EEEEEENS1_32KernelTmaWarpSpecializedPingpongEEENS5_IJNSA_ILi64EEENSA_ILi256EEENSA_ILi32EEEEEENS_12float_e4m3_tENS5_IJlSC_lEEESK_SL_NS4_8TiledMMAINS4_8MMA_AtomIJNS4_4SM904GMMA31MMA_64x256x32_F32E4M3E4M3_SS_TNILNSP_7ScaleInE1ELSR_1EEEEEENS4_6LayoutINS5_IJSC_SC_SC_EEENS5_IJNSA_ILi0EEESW_SW_EEEEENS5_IJNS4_10UnderscoreESZ_SZ_EEEEENS4_23SM90_TMA_LOAD_MULTICASTENS4_14ComposedLayoutINS4_7SwizzleILi1ELi4ELi3EEENS4_18smem_ptr_flag_bitsILi8EEENSU_INS5_IJNSA_ILi8EEESI_EEENS5_IJSI_SC_EEEEEEEvNS4_8identityES12_S1C_vS1D_EENS_8epilogue10collective6detail29Sm90TmaWarpSpecializedAdapterINS1G_15DefaultEpilogueISK_SL_SL_NS1F_6thread17LinearCombinationISK_Li1EffLNS1K_9ScaleType4KindE0ELNS_15FloatRoundStyleE2ESK_EENS1_15EpilogueDefaultEEEEEvvEEEEvNT_6ParamsE)
        /*1514*/ 	.short	0x0210
        /*1516*/ 	.short	0x0470


	//----- nvinfo : EIATTR_SW_WAR
	.align		4
.L_38:
        /*1518*/ 	.byte	0x04, 0x36
        /*151a*/ 	.short	(.L_40 - .L_39)
.L_39:
        /*151c*/ 	.word	0x00000008
.L_40:


//--------------------- .nv.callgraph             --------------------------
	.section	.nv.callgraph,"",@"SHT_CUDA_CALLGRAPH"
	.align	4
	.sectionentsize	8
	.align		4
        /*0000*/ 	.word	0x00000000
	.align		4
        /*0004*/ 	.word	0xffffffff
	.align		4
        /*0008*/ 	.word	0x00000000
	.align		4
        /*000c*/ 	.word	0xfffffffe
	.align		4
        /*0010*/ 	.word	0x00000000
	.align		4
        /*0014*/ 	.word	0xfffffffd
	.align		4
        /*0018*/ 	.word	0x00000000
	.align		4
        /*001c*/ 	.word	0xfffffffc


//--------------------- .nv.constant4             --------------------------
	.section	.nv.constant4,"a",@progbits
	.align	8
	.align		8
.nv.constant4:
        /*0000*/ 	.dword	_ZN40_INTERNAL_01e0a91a_4_k_cu_08ca1f3e_197724cuda3std3__45__cpo5beginE
	.align		8
        /*0008*/ 	.dword	_ZN40_INTERNAL_01e0a91a_4_k_cu_08ca1f3e_197724cuda3std3__45__cpo3endE
	.align		8
        /*0010*/ 	.dword	_ZN40_INTERNAL_01e0a91a_4_k_cu_08ca1f3e_197724cuda3std3__45__cpo6cbeginE
	.align		8
        /*0018*/ 	.dword	_ZN40_INTERNAL_01e0a91a_4_k_cu_08ca1f3e_197724cuda3std3__45__cpo4cendE
	.align		8
        /*0020*/ 	.dword	_ZN40_INTERNAL_01e0a91a_4_k_cu_08ca1f3e_197724cuda3std3__442_GLOBAL__N__01e0a91a_4_k_cu_08ca1f3e_197726ignoreE
	.align		8
        /*0028*/ 	.dword	_ZN40_INTERNAL_01e0a91a_4_k_cu_08ca1f3e_197724cuda3std3__419piecewise_constructE
	.align		8
        /*0030*/ 	.dword	_ZN40_INTERNAL_01e0a91a_4_k_cu_08ca1f3e_197724cuda3std3__48in_placeE
	.align		8
        /*0038*/ 	.dword	_ZN40_INTERNAL_01e0a91a_4_k_cu_08ca1f3e_197724cuda3std6ranges3__45__cpo4swapE
	.align		8
        /*0040*/ 	.dword	_ZN40_INTERNAL_01e0a91a_4_k_cu_08ca1f3e_197724cuda3std6ranges3__45__cpo9iter_moveE
	.align		8
        /*0048*/ 	.dword	_ZN40_INTERNAL_01e0a91a_4_k_cu_08ca1f3e_197724cute7productE
	.align		8
        /*0050*/ 	.dword	_ZN40_INTERNAL_01e0a91a_4_k_cu_08ca1f3e_197724cute1_E


//--------------------- .text._ZN7cutlass13device_kernelINS_4gemm6kernel13GemmUniversalIN4cute5tupleIJiiiiEEENS1_10collective13CollectiveMmaINS1_37MainloopSm90TmaGmmaWarpSpecializedFP8ILi22ENS5_IJNS4_1CILi4EEESB_NSA_ILi1EEEEEENS1_32KernelTmaWarpSpecializedPingpongEEENS5_IJNSA_ILi64EEENSA_ILi256EEENSA_ILi32EEEEEENS_12float_e4m3_tENS5_IJlSC_lEEESK_SL_NS4_8TiledMMAINS4_8MMA_AtomIJNS4_4SM904GMMA31MMA_64x256x32_F32E4M3E4M3_SS_TNILNSP_7ScaleInE1ELSR_1EEEEEENS4_6LayoutINS5_IJSC_SC_SC_EEENS5_IJNSA_ILi0EEESW_SW_EEEEENS5_IJNS4_10UnderscoreESZ_SZ_EEEEENS4_23SM90_TMA_LOAD_MULTICASTENS4_14ComposedLayoutINS4_7SwizzleILi1ELi4ELi3EEENS4_18smem_ptr_flag_bitsILi8EEENSU_INS5_IJNSA_ILi8EEESI_EEENS5_IJSI_SC_EEEEEEEvNS4_8identityES12_S1C_vS1D_EENS_8epilogue10collective6detail29Sm90TmaWarpSpecializedAdapterINS1G_15DefaultEpilogueISK_SL_SL_NS1F_6thread17LinearCombinationISK_Li1EffLNS1K_9ScaleType4KindE0ELNS_15FloatRoundStyleE2ESK_EENS1_15EpilogueDefaultEEEEEvvEEEEvNT_6ParamsE --------------------------
	.section	.text._ZN7cutlass13device_kernelINS_4gemm6kernel13GemmUniversalIN4cute5tupleIJiiiiEEENS1_10collective13CollectiveMmaINS1_37MainloopSm90TmaGmmaWarpSpecializedFP8ILi22ENS5_IJNS4_1CILi4EEESB_NSA_ILi1EEEEEENS1_32KernelTmaWarpSpecializedPingpongEEENS5_IJNSA_ILi64EEENSA_ILi256EEENSA_ILi32EEEEEENS_12float_e4m3_tENS5_IJlSC_lEEESK_SL_NS4_8TiledMMAINS4_8MMA_AtomIJNS4_4SM904GMMA31MMA_64x256x32_F32E4M3E4M3_SS_TNILNSP_7ScaleInE1ELSR_1EEEEEENS4_6LayoutINS5_IJSC_SC_SC_EEENS5_IJNSA_ILi0EEESW_SW_EEEEENS5_IJNS4_10UnderscoreESZ_SZ_EEEEENS4_23SM90_TMA_LOAD_MULTICASTENS4_14ComposedLayoutINS4_7SwizzleILi1ELi4ELi3EEENS4_18smem_ptr_flag_bitsILi8EEENSU_INS5_IJNSA_ILi8EEESI_EEENS5_IJSI_SC_EEEEEEEvNS4_8identityES12_S1C_vS1D_EENS_8epilogue10collective6detail29Sm90TmaWarpSpecializedAdapterINS1G_15DefaultEpilogueISK_SL_SL_NS1F_6thread17LinearCombinationISK_Li1EffLNS1K_9ScaleType4KindE0ELNS_15FloatRoundStyleE2ESK_EENS1_15EpilogueDefaultEEEEEvvEEEEvNT_6ParamsE,"ax",@progbits
	.align	128
.text._ZN7cutlass13device_kernelINS_4gemm6kernel13GemmUniversalIN4cute5tupleIJiiiiEEENS1_10collective13CollectiveMmaINS1_37MainloopSm90TmaGmmaWarpSpecializedFP8ILi22ENS5_IJNS4_1CILi4EEESB_NSA_ILi1EEEEEENS1_32KernelTmaWarpSpecializedPingpongEEENS5_IJNSA_ILi64EEENSA_ILi256EEENSA_ILi32EEEEEENS_12float_e4m3_tENS5_IJlSC_lEEESK_SL_NS4_8TiledMMAINS4_8MMA_AtomIJNS4_4SM904GMMA31MMA_64x256x32_F32E4M3E4M3_SS_TNILNSP_7ScaleInE1ELSR_1EEEEEENS4_6LayoutINS5_IJSC_SC_SC_EEENS5_IJNSA_ILi0EEESW_SW_EEEEENS5_IJNS4_10UnderscoreESZ_SZ_EEEEENS4_23SM90_TMA_LOAD_MULTICASTENS4_14ComposedLayoutINS4_7SwizzleILi1ELi4ELi3EEENS4_18smem_ptr_flag_bitsILi8EEENSU_INS5_IJNSA_ILi8EEESI_EEENS5_IJSI_SC_EEEEEEEvNS4_8identityES12_S1C_vS1D_EENS_8epilogue10collective6detail29Sm90TmaWarpSpecializedAdapterINS1G_15DefaultEpilogueISK_SL_SL_NS1F_6thread17LinearCombinationISK_Li1EffLNS1K_9ScaleType4KindE0ELNS_15FloatRoundStyleE2ESK_EENS1_15EpilogueDefaultEEEEEvvEEEEvNT_6ParamsE:
        .type           _ZN7cutlass13device_kernelINS_4gemm6kernel13GemmUniversalIN4cute5tupleIJiiiiEEENS1_10collective13CollectiveMmaINS1_37MainloopSm90TmaGmmaWarpSpecializedFP8ILi22ENS5_IJNS4_1CILi4EEESB_NSA_ILi1EEEEEENS1_32KernelTmaWarpSpecializedPingpongEEENS5_IJNSA_ILi64EEENSA_ILi256EEENSA_ILi32EEEEEENS_12float_e4m3_tENS5_IJlSC_lEEESK_SL_NS4_8TiledMMAINS4_8MMA_AtomIJNS4_4SM904GMMA31MMA_64x256x32_F32E4M3E4M3_SS_TNILNSP_7ScaleInE1ELSR_1EEEEEENS4_6LayoutINS5_IJSC_SC_SC_EEENS5_IJNSA_ILi0EEESW_SW_EEEEENS5_IJNS4_10UnderscoreESZ_SZ_EEEEENS4_23SM90_TMA_LOAD_MULTICASTENS4_14ComposedLayoutINS4_7SwizzleILi1ELi4ELi3EEENS4_18smem_ptr_flag_bitsILi8EEENSU_INS5_IJNSA_ILi8EEESI_EEENS5_IJSI_SC_EEEEEEEvNS4_8identityES12_S1C_vS1D_EENS_8epilogue10collective6detail29Sm90TmaWarpSpecializedAdapterINS1G_15DefaultEpilogueISK_SL_SL_NS1F_6thread17LinearCombinationISK_Li1EffLNS1K_9ScaleType4KindE0ELNS_15FloatRoundStyleE2ESK_EENS1_15EpilogueDefaultEEEEEvvEEEEvNT_6ParamsE,@function
        .size           _ZN7cutlass13device_kernelINS_4gemm6kernel13GemmUniversalIN4cute5tupleIJiiiiEEENS1_10collective13CollectiveMmaINS1_37MainloopSm90TmaGmmaWarpSpecializedFP8ILi22ENS5_IJNS4_1CILi4EEESB_NSA_ILi1EEEEEENS1_32KernelTmaWarpSpecializedPingpongEEENS5_IJNSA_ILi64EEENSA_ILi256EEENSA_ILi32EEEEEENS_12float_e4m3_tENS5_IJlSC_lEEESK_SL_NS4_8TiledMMAINS4_8MMA_AtomIJNS4_4SM904GMMA31MMA_64x256x32_F32E4M3E4M3_SS_TNILNSP_7ScaleInE1ELSR_1EEEEEENS4_6LayoutINS5_IJSC_SC_SC_EEENS5_IJNSA_ILi0EEESW_SW_EEEEENS5_IJNS4_10UnderscoreESZ_SZ_EEEEENS4_23SM90_TMA_LOAD_MULTICASTENS4_14ComposedLayoutINS4_7SwizzleILi1ELi4ELi3EEENS4_18smem_ptr_flag_bitsILi8EEENSU_INS5_IJNSA_ILi8EEESI_EEENS5_IJSI_SC_EEEEEEEvNS4_8identityES12_S1C_vS1D_EENS_8epilogue10collective6detail29Sm90TmaWarpSpecializedAdapterINS1G_15DefaultEpilogueISK_SL_SL_NS1F_6thread17LinearCombinationISK_Li1EffLNS1K_9ScaleType4KindE0ELNS_15FloatRoundStyleE2ESK_EENS1_15EpilogueDefaultEEEEEvvEEEEvNT_6ParamsE,(.L_x_373 - _ZN7cutlass13device_kernelINS_4gemm6kernel13GemmUniversalIN4cute5tupleIJiiiiEEENS1_10collective13CollectiveMmaINS1_37MainloopSm90TmaGmmaWarpSpecializedFP8ILi22ENS5_IJNS4_1CILi4EEESB_NSA_ILi1EEEEEENS1_32KernelTmaWarpSpecializedPingpongEEENS5_IJNSA_ILi64EEENSA_ILi256EEENSA_ILi32EEEEEENS_12float_e4m3_tENS5_IJlSC_lEEESK_SL_NS4_8TiledMMAINS4_8MMA_AtomIJNS4_4SM904GMMA31MMA_64x256x32_F32E4M3E4M3_SS_TNILNSP_7ScaleInE1ELSR_1EEEEEENS4_6LayoutINS5_IJSC_SC_SC_EEENS5_IJNSA_ILi0EEESW_SW_EEEEENS5_IJNS4_10UnderscoreESZ_SZ_EEEEENS4_23SM90_TMA_LOAD_MULTICASTENS4_14ComposedLayoutINS4_7SwizzleILi1ELi4ELi3EEENS4_18smem_ptr_flag_bitsILi8EEENSU_INS5_IJNSA_ILi8EEESI_EEENS5_IJSI_SC_EEEEEEEvNS4_8identityES12_S1C_vS1D_EENS_8epilogue10collective6detail29Sm90TmaWarpSpecializedAdapterINS1G_15DefaultEpilogueISK_SL_SL_NS1F_6thread17LinearCombinationISK_Li1EffLNS1K_9ScaleType4KindE0ELNS_15FloatRoundStyleE2ESK_EENS1_15EpilogueDefaultEEEEEvvEEEEvNT_6ParamsE)
        .other          _ZN7cutlass13device_kernelINS_4gemm6kernel13GemmUniversalIN4cute5tupleIJiiiiEEENS1_10collective13CollectiveMmaINS1_37MainloopSm90TmaGmmaWarpSpecializedFP8ILi22ENS5_IJNS4_1CILi4EEESB_NSA_ILi1EEEEEENS1_32KernelTmaWarpSpecializedPingpongEEENS5_IJNSA_ILi64EEENSA_ILi256EEENSA_ILi32EEEEEENS_12float_e4m3_tENS5_IJlSC_lEEESK_SL_NS4_8TiledMMAINS4_8MMA_AtomIJNS4_4SM904GMMA31MMA_64x256x32_F32E4M3E4M3_SS_TNILNSP_7ScaleInE1ELSR_1EEEEEENS4_6LayoutINS5_IJSC_SC_SC_EEENS5_IJNSA_ILi0EEESW_SW_EEEEENS5_IJNS4_10UnderscoreESZ_SZ_EEEEENS4_23SM90_TMA_LOAD_MULTICASTENS4_14ComposedLayoutINS4_7SwizzleILi1ELi4ELi3EEENS4_18smem_ptr_flag_bitsILi8EEENSU_INS5_IJNSA_ILi8EEESI_EEENS5_IJSI_SC_EEEEEEEvNS4_8identityES12_S1C_vS1D_EENS_8epilogue10collective6detail29Sm90TmaWarpSpecializedAdapterINS1G_15DefaultEpilogueISK_SL_SL_NS1F_6thread17LinearCombinationISK_Li1EffLNS1K_9ScaleType4KindE0ELNS_15FloatRoundStyleE2ESK_EENS1_15EpilogueDefaultEEEEEvvEEEEvNT_6ParamsE,@"STO_CUDA_ENTRY STV_DEFAULT"
_ZN7cutlass13device_kernelINS_4gemm6kernel13GemmUniversalIN4cute5tupleIJiiiiEEENS1_10collective13CollectiveMmaINS1_37MainloopSm90TmaGmmaWarpSpecializedFP8ILi22ENS5_IJNS4_1CILi4EEESB_NSA_ILi1EEEEEENS1_32KernelTmaWarpSpecializedPingpongEEENS5_IJNSA_ILi64EEENSA_ILi256EEENSA_ILi32EEEEEENS_12float_e4m3_tENS5_IJlSC_lEEESK_SL_NS4_8TiledMMAINS4_8MMA_AtomIJNS4_4SM904GMMA31MMA_64x256x32_F32E4M3E4M3_SS_TNILNSP_7ScaleInE1ELSR_1EEEEEENS4_6LayoutINS5_IJSC_SC_SC_EEENS5_IJNSA_ILi0EEESW_SW_EEEEENS5_IJNS4_10UnderscoreESZ_SZ_EEEEENS4_23SM90_TMA_LOAD_MULTICASTENS4_14ComposedLayoutINS4_7SwizzleILi1ELi4ELi3EEENS4_18smem_ptr_flag_bitsILi8EEENSU_INS5_IJNSA_ILi8EEESI_EEENS5_IJSI_SC_EEEEEEEvNS4_8identityES12_S1C_vS1D_EENS_8epilogue10collective6detail29Sm90TmaWarpSpecializedAdapterINS1G_15DefaultEpilogueISK_SL_SL_NS1F_6thread17LinearCombinationISK_Li1EffLNS1K_9ScaleType4KindE0ELNS_15FloatRoundStyleE2ESK_EENS1_15EpilogueDefaultEEEEEvvEEEEvNT_6ParamsE:
[----:B------:R-:W0:Y:S02]  /*0000*/  LDC R1, c[0x0][0x28] ;  /* 0x00000a00ff017b82 */ /* 0x000e240000000800 */
[----:B0-----:R-:W-:Y:S01]  /*0010*/  VIADD R1, R1, 0xfffffee8 ;  /* 0xfffffee801017836 */ /* 0x001fe20000000000 */
[----:B------:R-:W0:Y:S01]  /*0020*/  S2R R2, SR_TID.X ;  /* 0x0000000000027919 */ /* 0x000e220000002100 */
[----:B------:R-:W-:Y:S01]  /*0030*/  ELECT P0, URZ, PT ;  /* 0x00000000003f782f */ /* 0x000fe20003800000 */
[----:B------:R-:W-:Y:S01]  /*0040*/  BSSY B0, `(.L_x_0) ;  /* 0x0000014000007945 */ /* 0x000fe20003800000 */
[--C-:B0-----:R-:W-:Y:S02]  /*0050*/  SHF.R.U32.HI R0, RZ, 0x5, R2.reuse ;  /* 0x00000005ff007819 */ /* 0x101fe40000011602 */
[----:B------:R-:W-:-:S03]  /*0060*/  SHF.R.U32.HI R5, RZ, 0x7, R2 ;  /* 0x00000007ff057819 */ /* 0x000fc60000011602 */
[----:B------:R-:W0:Y:S02]  /*0070*/  SHFL.IDX PT, R3, R0, RZ, 0x1f ;  /* 0x00001fff00037589 */ /* 0x000e2400000e0000 */
[----:B0-----:R-:W-:Y:S02]  /*0080*/  R2UR UR6, R3 ;  /* 0x00000000030672ca */ /* 0x001fe400000e0000 */
[----:B------:R0:W1:Y:S11]  /*0090*/  SHFL.IDX PT, R3, R5, RZ, 0x1f ;  /* 0x00001fff05037589 */ /* 0x00007600000e0000 */
[----:B------:R-:W-:-:S02]  /*00a0*/  USHF.R.S32.HI UR4, URZ, 0x1f, UR6 ;  /* 0x0000001f3f047899 */ /* 0x000fc40008011406 */
[----:B------:R-:W-:Y:S02]  /*00b0*/  ISETP.NE.OR P0, PT, RZ, UR6, !P0 ;  /* 0x00000006ff007c0c */ /* 0x000fe4000c705670 */
[----:B------:R-:W-:-:S04]  /*00c0*/  ULEA.HI UR4, UR4, UR6, URZ, 0x2 ;  /* 0x0000000604047291 */ /* 0x000fc8000f8f103f */
[----:B------:R-:W-:-:S04]  /*00d0*/  ULOP3.LUT UR4, UR4, 0xfffffffc, URZ, 0xc0, !UPT ;  /* 0xfffffffc04047892 */ /* 0x000fc8000f8ec03f */
[----:B------:R-:W-:-:S03]  /*00e0*/  UIADD3 UR6, UR6, -UR4, URZ ;  /* 0x8000000406067290 */ /* 0x000fc6000fffe03f */
[----:B01----:R-:W-:Y:S09]  /*00f0*/  @P0 BRA `(.L_x_1) ;  /* 0x0000000000200947 */ /* 0x003ff20003800000 */
[----:B------:R-:W-:Y:S02]  /*0100*/  ULDC.64 UR4, c[0x0][0x198] ;  /* 0x0000660000047ab9 */ /* 0x000fe40000000a00 */
[----:B------:R-:W-:Y:S02]  /*0110*/  UIADD3 UR8, UP0, UR4, 0xf0, URZ ;  /* 0x000000f004087890 */ /* 0x000fe4000ff1e03f */
[----:B------:R-:W-:Y:S02]  /*0120*/  UIADD3 UR4, UP1, UR4, 0x1f0, URZ ;  /* 0x000001f004047890 */ /* 0x000fe4000ff3e03f */
[----:B------:R-:W-:Y:S02]  /*0130*/  UIADD3.X UR9, URZ, UR5, URZ, UP0, !UPT ;  /* 0x000000053f097290 */ /* 0x000fe400087fe43f */
[----:B------:R-:W-:-:S07]  /*0140*/  UIADD3.X UR5, URZ, UR5, URZ, UP1, !UPT ;  /* 0x000000053f057290 */ /* 0x000fce0008ffe43f */
[----:B------:R0:W-:Y:S02]  /*0150*/  UTMACCTL.PF [UR8] ;  /* 0x00000000080079b9 */ /* 0x0001e40008040000 */
[----:B------:R0:W-:Y:S02]  /*0160*/  UTMACCTL.PF [UR4] ;  /* 0x00000000040079b9 */ /* 0x0001e40008040000 */
[----:B0-----:R-:W-:Y:S01]  /*0170*/  NOP ;  /* 0x0000000000007918 */ /* 0x001fe20000000000 */
.L_x_1:
[----:B------:R-:W-:Y:S05]  /*0180*/  BSYNC B0 ;  /* 0x0000000000007941 */ /* 0x000fea0003800000 */
.L_x_0:
[----:B------:R-:W0:Y:S01]  /*0190*/  SHFL.IDX PT, R6, R0, RZ, 0x1f ;  /* 0x00001fff00067589 */ /* 0x000e2200000e0000 */
[----:B------:R-:W-:Y:S01]  /*01a0*/  R2UR UR14, R3 ;  /* 0x00000000030e72ca */ /* 0x000fe200000e0000 */
[----:B------:R-:W-:Y:S01]  /*01b0*/  UISETP.NE.AND UP0, UPT, UR6, 0x3, UPT ;  /* 0x000000030600788c */ /* 0x000fe2000bf05270 */
[----:B------:R-:W-:-:S03]  /*01c0*/  SHF.R.S32.HI R3, RZ, 0x1f, R2 ;  /* 0x0000001fff037819 */ /* 0x000fc60000011402 */
[----:B------:R-:W-:-:S08]  /*01d0*/  UISETP.EQ.OR UP0, UPT, UR6, URZ, !UP0 ;  /* 0x0000003f0600728c */ /* 0x000fd0000c702670 */
[----:B------:R-:W-:Y:S02]  /*01e0*/  UIADD3 UR12, UR14, -0x1, URZ ;  /* 0xffffffff0e0c7890 */ /* 0x000fe4000fffe03f */
[----:B------:R-:W-:Y:S02]  /*01f0*/  UISETP.EQ.AND UP0, UPT, UR14, URZ, UP0 ;  /* 0x0000003f0e00728c */ /* 0x000fe40008702270 */
[----:B------:R-:W-:Y:S02]  /*0200*/  UISETP.GE.U32.AND UP1, UPT, UR12, 0x2, UPT ;  /* 0x000000020c00788c */ /* 0x000fe4000bf26070 */
[----:B------:R-:W-:Y:S01]  /*0210*/  USEL UR13, URZ, 0x1, !UP0 ;  /* 0x000000013f0d7887 */ /* 0x000fe2000c000000 */
[----:B0-----:R-:W-:-:S03]  /*0220*/  ISETP.NE.AND P0, PT, R6, RZ, PT ;  /* 0x000000ff0600720c */ /* 0x001fc60003f05270 */
[----:B------:R-:W-:-:S10]  /*0230*/  USEL UR13, UR13, 0x2, UP1 ;  /* 0x000000020d0d7887 */ /* 0x000fd40008800000 */
[----:B------:R-:W-:Y:S05]  /*0240*/  @P0 BRA `(.L_x_2) ;  /* 0x0000000000f40947 */ /* 0x000fea0003800000 */
[----:B------:R-:W-:Y:S01]  /*0250*/  ELECT P0, URZ, PT ;  /* 0x00000000003f782f */ /* 0x000fe20003800000 */
[----:B------:R-:W-:-:S12]  /*0260*/  BSSY B0, `(.L_x_2) ;  /* 0x000003b000007945 */ /* 0x000fd80003800000 */
[----:B------:R-:W-:Y:S05]  /*0270*/  @!P0 BRA `(.L_x_3) ;  /* 0x0000000000e48947 */ /* 0x000fea0003800000 */
[----:B------:R-:W0:Y:S01]  /*0280*/  S2UR UR7, SR_CgaCtaId ;  /* 0x00000000000779c3 */ /* 0x000e220000008800 */
[----:B------:R-:W-:Y:S01]  /*0290*/  UMOV UR4, 0x400 ;  /* 0x0000040000047882 */ /* 0x000fe20000000000 */
[----:B------:R-:W-:Y:S01]  /*02a0*/  UMOV UR5, 0x1 ;  /* 0x0000000100057882 */ /* 0x000fe20000000000 */
[----:B------:R-:W-:Y:S02]  /*02b0*/  UMOV UR8, 0x7 ;  /* 0x0000000700087882 */ /* 0x000fe40000000000 */
[----:B------:R-:W-:-:S04]  /*02c0*/  UIADD3 UR8, -UR8, 0x100000, URZ ;  /* 0x0010000008087890 */ /* 0x000fc8000fffe13f */
[----:B------:R-:W-:Y:S02]  /*02d0*/  USHF.L.U32 UR9, UR8, 0xb, URZ ;  /* 0x0000000b08097899 */ /* 0x000fe4000800063f */
[----:B------:R-:W-:Y:S02]  /*02e0*/  USHF.L.U32 UR8, UR8, 0x1, URZ ;  /* 0x0000000108087899 */ /* 0x000fe4000800063f */
[----:B0-----:R-:W-:Y:S02]  /*02f0*/  ULEA UR7, UR7, UR4, 0x18 ;  /* 0x0000000407077291 */ /* 0x001fe4000f8ec03f */
[----:B------:R-:W-:-:S04]  /*0300*/  UIADD3 UR4, -UR5, 0x100000, URZ ;  /* 0x0010000005047890 */ /* 0x000fc8000fffe13f */
[----:B------:R-:W-:Y:S02]  /*0310*/  USHF.L.U32 UR5, UR4, 0xb, URZ ;  /* 0x0000000b04057899 */ /* 0x000fe4000800063f */
[----:B------:R-:W-:Y:S01]  /*0320*/  USHF.L.U32 UR4, UR4, 0x1, URZ ;  /* 0x0000000104047899 */ /* 0x000fe2000800063f */
[----:B------:R-:W0:Y:S11]  /*0330*/  FENCE.VIEW.ASYNC.S ;  /* 0x00000000000073c6 */ /* 0x000e360000000000 */
[----:B0-----:R0:W1:Y:S01]  /*0340*/  SYNCS.EXCH.64 URZ, [UR7], UR4 ;  /* 0x00000004073f75b2 */ /* 0x0010620008000100 */
[----:B------:R0:W2:Y:S01]  /*0350*/  SYNCS.EXCH.64 URZ, [UR7+0xb0], UR8 ;  /* 0x0000b008073f75b2 */ /* 0x0000a20008000100 */
[----:B------:R0:W3:Y:S01]  /*0360*/  SYNCS.EXCH.64 URZ, [UR7+0x8], UR4 ;  /* 0x00000804073f75b2 */ /* 0x0000e20008000100 */
[----:B------:R0:W4:Y:S01]  /*0370*/  SYNCS.EXCH.64 URZ, [UR7+0xb8], UR8 ;  /* 0x0000b808073f75b2 */ /* 0x0001220008000100 */
[----:B------:R0:W0:Y:S01]  /*0380*/  SYNCS.EXCH.64 URZ, [UR7+0x10], UR4 ;  /* 0x00001004073f75b2 */ /* 0x0000220008000100 */
        /* <DEDUP_REMOVED lines=39> */
[----:B-1234-:R-:W-:Y:S01]  /*0600*/  NOP ;  /* 0x0000000000007918 */ /* 0x01efe20000000000 */
.L_x_3:
[----:B0-----:R-:W-:Y:S05]  /*0610*/  BSYNC B0 ;  /* 0x0000000000007941 */ /* 0x001fea0003800000 */
.L_x_2:
[----:B------:R-:W-:Y:S01]  /*0620*/  LEA.HI R3, R3, R2, RZ, 0x7 ;  /* 0x0000000203037211 */ /* 0x000fe200078f38ff */
[----:B------:R-:W0:Y:S01]  /*0630*/  SHFL.IDX PT, R8, R0, RZ, 0x1f ;  /* 0x00001fff00087589 */ /* 0x000e2200000e0000 */
[----:B------:R-:W1:Y:S01]  /*0640*/  S2UR UR15, SR_CTAID.X ;  /* 0x00000000000f79c3 */ /* 0x000e620000002500 */
[----:B------:R-:W-:Y:S02]  /*0650*/  ELECT P0, URZ, PT ;  /* 0x00000000003f782f */ /* 0x000fe40003800000 */
[----:B------:R-:W-:Y:S01]  /*0660*/  LOP3.LUT R3, R3, 0xffffff80, RZ, 0xc0, !PT ;  /* 0xffffff8003037812 */ /* 0x000fe200078ec0ff */
[----:B------:R1:W2:Y:S01]  /*0670*/  SHFL.IDX PT, R10, R0, RZ, 0x1f ;  /* 0x00001fff000a7589 */ /* 0x0002a200000e0000 */
[----:B------:R-:W-:Y:S01]  /*0680*/  SHF.R.S32.HI R9, RZ, 0x1f, R6 ;  /* 0x0000001fff097819 */ /* 0x000fe20000011406 */
[----:B------:R-:W-:Y:S01]  /*0690*/  ULDC UR4, c[0x0][0x150] ;  /* 0x0000540000047ab9 */ /* 0x000fe20000000800 */
[----:B------:R-:W-:Y:S01]  /*06a0*/  ELECT P1, URZ, PT ;  /* 0x00000000003f782f */ /* 0x000fe20003820000 */
[----:B------:R-:W-:Y:S01]  /*06b0*/  IMAD.IADD R3, R2, 0x1, -R3 ;  /* 0x0000000102037824 */ /* 0x000fe200078e0a03 */
[----:B------:R-:W-:Y:S01]  /*06c0*/  LEA.HI R9, R9, R6, RZ, 0x2 ;  /* 0x0000000609097211 */ /* 0x000fe200078f10ff */
[----:B------:R-:W3:Y:S01]  /*06d0*/  LDC R11, c[0x0][0x144] ;  /* 0x00005100ff0b7b82 */ /* 0x000ee20000000800 */
[----:B------:R-:W-:Y:S01]  /*06e0*/  UMOV UR9, 0x80 ;  /* 0x0000008000097882 */ /* 0x000fe20000000000 */
[----:B------:R-:W-:Y:S01]  /*06f0*/  NOP ;  /* 0x0000000000007918 */ /* 0x000fe20000000000 */
[----:B------:R-:W-:Y:S01]  /*0700*/  SHF.R.S32.HI R12, RZ, 0x1f, R3 ;  /* 0x0000001fff0c7819 */ /* 0x000fe20000011403 */
[----:B------:R-:W-:Y:S01]  /*0710*/  NOP ;  /* 0x0000000000007918 */ /* 0x000fe20000000000 */
[----:B------:R-:W-:-:S02]  /*0720*/  LOP3.LUT R9, R9, 0x3ffffffc, RZ, 0xc0, !PT ;  /* 0x3ffffffc09097812 */ /* 0x000fc400078ec0ff */
[----:B------:R-:W-:Y:S01]  /*0730*/  LEA.HI R4, R12, R3, RZ, 0x3 ;  /* 0x000000030c047211 */ /* 0x000fe200078f18ff */
[----:B------:R-:W4:Y:S01]  /*0740*/  LDC R15, c[0x0][0x148] ;  /* 0x00005200ff0f7b82 */ /* 0x000f220000000800 */
[----:B------:R-:W-:Y:S01]  /*0750*/  ISETP.NE.AND P3, PT, RZ, UR14, PT ;  /* 0x0000000eff007c0c */ /* 0x000fe2000bf65270 */
[----:B------:R-:W-:Y:S01]  /*0760*/  IMAD.IADD R9, R6, 0x1, -R9 ;  /* 0x0000000106097824 */ /* 0x000fe200078e0a09 */
[--C-:B------:R-:W-:Y:S01]  /*0770*/  SHF.R.S32.HI R7, RZ, 0x3, R4.reuse ;  /* 0x00000003ff077819 */ /* 0x100fe20000011404 */
[----:B------:R-:W5:Y:S01]  /*0780*/  SHFL.IDX PT, R6, R5, RZ, 0x1f ;  /* 0x00001fff05067589 */ /* 0x000f6200000e0000 */
[----:B------:R-:W-:Y:S02]  /*0790*/  SHF.R.S32.HI R4, RZ, 0x1f, R4 ;  /* 0x0000001fff047819 */ /* 0x000fe40000011404 */
[----:B0-----:R-:W-:Y:S02]  /*07a0*/  ISETP.NE.OR P0, PT, R8, RZ, !P0 ;  /* 0x000000ff0800720c */ /* 0x001fe40004705670 */
[----:B------:R-:W-:-:S02]  /*07b0*/  LEA.HI R8, R4, R7, RZ, 0x2 ;  /* 0x0000000704087211 */ /* 0x000fc400078f10ff */
[----:B------:R-:W0:Y:S01]  /*07c0*/  S2R R4, SR_CTAID.Y ;  /* 0x0000000000047919 */ /* 0x000e220000002600 */
[----:B-1----:R-:W-:Y:S02]  /*07d0*/  I2FP.F32.U32 R0, UR15 ;  /* 0x0000000f00007c45 */ /* 0x002fe40008201000 */
[----:B------:R-:W-:Y:S02]  /*07e0*/  LOP3.LUT R8, R8, 0xfffffffc, RZ, 0xc0, !PT ;  /* 0xfffffffc08087812 */ /* 0x000fe400078ec0ff */
[----:B--2---:R-:W-:Y:S01]  /*07f0*/  ISETP.NE.OR P1, PT, R10, RZ, !P1 ;  /* 0x000000ff0a00720c */ /* 0x004fe20004f25670 */
[----:B------:R-:W-:Y:S01]  /*0800*/  FMUL R0, R0, UR4 ;  /* 0x0000000400007c20 */ /* 0x000fe20008400000 */
[----:B------:R-:W-:Y:S01]  /*0810*/  ULDC UR4, c[0x0][0x154] ;  /* 0x0000550000047ab9 */ /* 0x000fe20000000800 */
[----:B------:R-:W-:Y:S01]  /*0820*/  IMAD.IADD R8, R7, 0x1, -R8 ;  /* 0x0000000107087824 */ /* 0x000fe200078e0a08 */
[----:B------:R-:W-:-:S03]  /*0830*/  VOTEU.ALL UP0, P0 ;  /* 0x00000000003f7886 */ /* 0x000fc60000000000 */
[----:B------:R-:W1:Y:S01]  /*0840*/  F2I.U32.TRUNC.NTZ R0, R0 ;  /* 0x0000000000007305 */ /* 0x000e62000020f000 */
[----:B------:R-:W-:Y:S01]  /*0850*/  IMAD R8, R9, 0x4, R8 ;  /* 0x0000000409087824 */ /* 0x000fe200078e0208 */
[----:B------:R-:W2:Y:S01]  /*0860*/  @!UP0 S2UR UR8, SR_CgaCtaId ;  /* 0x00000000000889c3 */ /* 0x000ea20000008800 */
[----:B------:R-:W-:Y:S01]  /*0870*/  @!UP0 UMOV UR7, 0x400 ;  /* 0x0000040000078882 */ /* 0x000fe20000000000 */
[----:B-----5:R-:W-:Y:S02]  /*0880*/  R2UR UR17, R6 ;  /* 0x00000000061172ca */ /* 0x020fe400000e0000 */
[----:B------:R-:W-:Y:S01]  /*0890*/  VOTEU.ALL UP1, P1 ;  /* 0x00000000003f7886 */ /* 0x000fe20000820000 */
[----:B------:R-:W-:Y:S01]  /*08a0*/  SHF.R.S32.HI R7, RZ, 0x1f, R8 ;  /* 0x0000001fff077819 */ /* 0x000fe20000011408 */
[----:B------:R-:W-:Y:S01]  /*08b0*/  VOTEU.ALL UP2, P1 ;  /* 0x00000000003f7886 */ /* 0x000fe20000840000 */
[----:B------:R-:W-:Y:S01]  /*08c0*/  VOTEU.ALL UP3, P1 ;  /* 0x00000000003f7886 */ /* 0x000fe20000860000 */
[----:B------:R-:W-:Y:S01]  /*08d0*/  VOTEU.ALL UP4, P1 ;  /* 0x00000000003f7886 */ /* 0x000fe20000880000 */
[----:B------:R-:W-:Y:S01]  /*08e0*/  LEA.HI R7, R7, R8, RZ, 0x2 ;  /* 0x0000000807077211 */ /* 0x000fe200078f10ff */
[----:B------:R-:W5:Y:S01]  /*08f0*/  @!UP1 S2UR UR11, SR_CgaCtaId ;  /* 0x00000000000b99c3 */ /* 0x000f620000008800 */
[----:B------:R-:W-:Y:S01]  /*0900*/  @!UP1 UMOV UR10, 0x400 ;  /* 0x00000400000a9882 */ /* 0x000fe20000000000 */
[----:B------:R-:W-:Y:S01]  /*0910*/  VOTEU.ALL UP5, P1 ;  /* 0x00000000003f7886 */ /* 0x000fe200008a0000 */
[----:B-1----:R-:W-:Y:S01]  /*0920*/  IMAD.MOV R14, RZ, RZ, -R0 ;  /* 0x000000ffff0e7224 */ /* 0x002fe200078e0a00 */
[----:B------:R-:W-:Y:S01]  /*0930*/  LOP3.LUT R9, R7, 0xfffffffc, RZ, 0xc0, !PT ;  /* 0xfffffffc07097812 */ /* 0x000fe200078ec0ff */
[----:B------:R-:W-:-:S02]  /*0940*/  IMAD.SHL.U32 R7, R8, 0x4, RZ ;  /* 0x0000000408077824 */ /* 0x000fc400078e00ff */
[----:B---3--:R-:W-:Y:S01]  /*0950*/  IMAD R14, R11, R14, UR15 ;  /* 0x0000000f0b0e7e24 */ /* 0x008fe2000f8e020e */
[----:B0-----:R-:W-:Y:S01]  /*0960*/  I2FP.F32.U32 R0, R4 ;  /* 0x0000000400007245 */ /* 0x001fe20000201000 */
[C---:B------:R-:W-:Y:S01]  /*0970*/  IMAD.IADD R9, R8.reuse, 0x1, -R9 ;  /* 0x0000000108097824 */ /* 0x040fe200078e0a09 */
[----:B------:R-:W-:Y:S02]  /*0980*/  LOP3.LUT R13, R8, 0xc, R7, 0x78, !PT ;  /* 0x0000000c080d7812 */ /* 0x000fe400078e7807 */
[----:B------:R-:W0:Y:S01]  /*0990*/  LDC R8, c[0x0][0x140] ;  /* 0x00005000ff087b82 */ /* 0x000e220000000800 */
[----:B------:R-:W-:Y:S01]  /*09a0*/  FMUL R0, R0, UR4 ;  /* 0x0000000400007c20 */ /* 0x000fe20008400000 */
[----:B------:R-:W-:Y:S01]  /*09b0*/  ISETP.NE.AND P2, PT, R9, R14, PT ;  /* 0x0000000e0900720c */ /* 0x000fe20003f45270 */
[----:B------:R-:W-:Y:S01]  /*09c0*/  UMOV UR4, 0x20 ;  /* 0x0000002000047882 */ /* 0x000fe20000000000 */
[----:B--2---:R-:W-:Y:S01]  /*09d0*/  @!UP0 ULEA UR7, UR8, UR7, 0x18 ;  /* 0x0000000708078291 */ /* 0x004fe2000f8ec03f */
[----:B------:R1:W-:Y:S01]  /*09e0*/  STL [R1+0x80], R13 ;  /* 0x0000800d01007387 */ /* 0x0003e20000100800 */
[----:B------:R-:W-:-:S04]  /*09f0*/  @!UP0 UIADD3 UR4, -UR4, 0x100000, URZ ;  /* 0x0010000004048890 */ /* 0x000fc8000fffe13f */
[----:B------:R-:W-:Y:S02]  /*0a00*/  @!UP0 USHF.L.U32 UR5, UR4, 0xb, URZ ;  /* 0x0000000b04058899 */ /* 0x000fe4000800063f */
[----:B------:R-:W-:Y:S01]  /*0a10*/  @!UP0 USHF.L.U32 UR4, UR4, 0x1, URZ ;  /* 0x0000000104048899 */ /* 0x000fe2000800063f */
[----:B------:R-:W2:Y:S01]  /*0a20*/  F2I.U32.TRUNC.NTZ R0, R0 ;  /* 0x0000000000007305 */ /* 0x000ea2000020f000 */
[----:B------:R-:W-:-:S04]  /*0a30*/  @!UP1 UIADD3 UR8, -UR9, 0x100000, URZ ;  /* 0x0010000009089890 */ /* 0x000fc8000fffe13f */
[----:B------:R-:W-:Y:S02]  /*0a40*/  @!UP1 USHF.L.U32 UR9, UR8, 0xb, URZ ;  /* 0x0000000b08099899 */ /* 0x000fe4000800063f */
[----:B------:R-:W-:Y:S01]  /*0a50*/  @!UP1 USHF.L.U32 UR8, UR8, 0x1, URZ ;  /* 0x0000000108089899 */ /* 0x000fe2000800063f */
[----:B------:R-:W-:Y:S01]  /*0a60*/  VOTEU.ALL UP0, P0 ;  /* 0x00000000003f7886 */ /* 0x000fe20000000000 */
[----:B-----5:R-:W-:Y:S01]  /*0a70*/  @!UP1 ULEA UR10, UR11, UR10, 0x18 ;  /* 0x0000000a0b0a9291 */ /* 0x020fe2000f8ec03f */
[----:B------:R-:W-:Y:S01]  /*0a80*/  VOTEU.ALL UP1, P0 ;  /* 0x00000000003f7886 */ /* 0x000fe20000020000 */
[----:B------:R-:W-:Y:S01]  /*0a90*/  LOP3.LUT P0, RZ, R3, 0x7, RZ, 0xc0, !PT ;  /* 0x0000000703ff7812 */ /* 0x000fe2000780c0ff */
[----:B------:R-:W3:Y:S02]  /*0aa0*/  FENCE.VIEW.ASYNC.S ;  /* 0x00000000000073c6 */ /* 0x000ee40000000000 */
[----:B---3--:R1:W3:Y:S01]  /*0ab0*/  @!UP0 SYNCS.EXCH.64 URZ, [UR7+0x190], UR4 ;  /* 0x00019004073f85b2 */ /* 0x0082e20008000100 */
[----:B------:R-:W-:Y:S01]  /*0ac0*/  ISETP.LT.U32.AND P0, PT, R13, 0x10, !P0 ;  /* 0x000000100d00780c */ /* 0x000fe20004701070 */
[----:B--2---:R-:W-:Y:S01]  /*0ad0*/  IMAD.MOV R16, RZ, RZ, -R0 ;  /* 0x000000ffff107224 */ /* 0x004fe200078e0a00 */
[----:B------:R-:W-:-:S02]  /*0ae0*/  @P2 SHF.R.S32.HI R0, RZ, 0x1f, R13 ;  /* 0x0000001fff002819 */ /* 0x000fc4000001140d */
[----:B0-----:R-:W-:Y:S01]  /*0af0*/  ISETP.EQ.U32.AND P1, PT, R8, 0x1, PT ;  /* 0x000000010800780c */ /* 0x001fe20003f22070 */
[----:B----4-:R-:W-:Y:S01]  /*0b00*/  IMAD R7, R15, R16, R4 ;  /* 0x000000100f077224 */ /* 0x010fe200078e0204 */
[----:B------:R-:W-:-:S04]  /*0b10*/  @P2 LEA.HI R0, R0, R13, RZ, 0x2 ;  /* 0x0000000d00002211 */ /* 0x000fc800078f10ff */
[----:B------:R-:W-:Y:S01]  /*0b20*/  @P2 SHF.R.S32.HI R0, RZ, 0x2, R0 ;  /* 0x00000002ff002819 */ /* 0x000fe20000011400 */
[----:B------:R1:W0:Y:S03]  /*0b30*/  @!UP1 SYNCS.EXCH.64 URZ, [UR7+0x198], UR4 ;  /* 0x00019804073f95b2 */ /* 0x0002260008000100 */
[----:B------:R-:W-:Y:S01]  /*0b40*/  @P2 ISETP.NE.AND P4, PT, R0, R7, PT ;  /* 0x000000070000220c */ /* 0x000fe20003f85270 */
[----:B------:R-:W-:Y:S01]  /*0b50*/  IMAD.MOV.U32 R0, RZ, RZ, 0x1 ;  /* 0x00000001ff007424 */ /* 0x000fe200078e00ff */
[----:B------:R-:W-:Y:S01]  /*0b60*/  SEL R7, RZ, 0x1, !P0 ;  /* 0x00000001ff077807 */ /* 0x000fe20004000000 */
[----:B------:R-:W-:Y:S01]  /*0b70*/  NOP ;  /* 0x0000000000007918 */ /* 0x000fe20000000000 */
[----:B------:R-:W-:-:S04]  /*0b80*/  @P2 SEL R0, RZ, 0x1, P4 ;  /* 0x00000001ff002807 */ /* 0x000fc80002000000 */
[----:B------:R-:W-:-:S05]  /*0b90*/  LOP3.LUT R0, R0, R7, RZ, 0xc0, !PT ;  /* 0x0000000700007212 */ /* 0x000fca00078ec0ff */
[----:B------:R1:W-:Y:S01]  /*0ba0*/  STL [R1+0x78], R0 ;  /* 0x0000780001007387 */ /* 0x0003e20000100800 */
[----:B------:R1:W2:Y:S01]  /*0bb0*/  @!UP2 SYNCS.EXCH.64 URZ, [UR10+0x170], UR8 ;  /* 0x000170080a3fa5b2 */ /* 0x0002a20008000100 */
[----:B------:R1:W4:Y:S01]  /*0bc0*/  @!UP3 SYNCS.EXCH.64 URZ, [UR10+0x178], UR8 ;  /* 0x000178080a3fb5b2 */ /* 0x0003220008000100 */
[----:B------:R1:W0:Y:S01]  /*0bd0*/  @!UP4 SYNCS.EXCH.64 URZ, [UR10+0x180], UR8 ;  /* 0x000180080a3fc5b2 */ /* 0x0002220008000100 */
[----:B------:R1:W0:Y:S01]  /*0be0*/  @!UP5 SYNCS.EXCH.64 URZ, [UR10+0x188], UR8 ;  /* 0x000188080a3fd5b2 */ /* 0x0002220008000100 */
[----:B------:R-:W-:Y:S01]  /*0bf0*/  NOP ;  /* 0x0000000000007918 */ /* 0x000fe20000000000 */
[----:B---3--:R-:W-:Y:S05]  /*0c00*/  @!P1 BRA `(.L_x_4) ;  /* 0x0000000000089947 */ /* 0x008fea0003800000 */
[----:B0-2-4-:R-:W-:Y:S01]  /*0c10*/  UCGABAR_ARV ;  /* 0x00000000000079c7 */ /* 0x015fe20008000000 */
[----:B------:R-:W-:Y:S05]  /*0c20*/  BRA `(.L_x_5) ;  /* 0x0000000000047947 */ /* 0x000fea0003800000 */
.L_x_4:
[----:B0-2-4-:R-:W-:Y:S01]  /*0c30*/  NOP ;  /* 0x0000000000007918 */ /* 0x015fe20000000000 */
.L_x_5:
[----:B-1----:R-:W-:Y:S01]  /*0c40*/  ULDC.64 UR4, c[0x0][0x598] ;  /* 0x0001660000047ab9 */ /* 0x002fe20000000a00 */
[----:B------:R-:W-:Y:S01]  /*0c50*/  ULDC.64 UR20, c[0x0][0x208] ;  /* 0x0000820000147ab9 */ /* 0x000fe20000000a00 */
[----:B------:R-:W-:-:S04]  /*0c60*/  ISETP.NE.U32.AND P0, PT, RZ, UR4, PT ;  /* 0x00000004ff007c0c */ /* 0x000fc8000bf05070 */
[----:B------:R-:W-:-:S13]  /*0c70*/  ISETP.NE.AND.EX P0, PT, RZ, UR5, PT, P0 ;  /* 0x00000005ff007c0c */ /* 0x000fda000bf05300 */
[----:B------:R-:W-:Y:S05]  /*0c80*/  @!P0 BRA `(.L_x_6) ;  /* 0x0000000000208947 */ /* 0x000fea0003800000 */
[----:B------:R-:W0:Y:S02]  /*0c90*/  LDC.64 R6, c[0x0][0x598] ;  /* 0x00016600ff067b82 */ /* 0x000e240000000a00 */
[----:B0-----:R-:W2:Y:S02]  /*0ca0*/  LDG.E.64 R6, desc[UR20][R6.64] ;  /* 0x0000001406067981 */ /* 0x001ea4000c1e1b00 */
[----:B--2---:R-:W-:-:S04]  /*0cb0*/  ISETP.NE.U32.AND P0, PT, R6, RZ, PT ;  /* 0x000000ff0600720c */ /* 0x004fc80003f05070 */
[----:B------:R-:W-:-:S13]  /*0cc0*/  ISETP.NE.AND.EX P0, PT, R7, RZ, PT, P0 ;  /* 0x000000ff0700720c */ /* 0x000fda0003f05300 */
[----:B------:R-:W-:Y:S05]  /*0cd0*/  @!P0 BRA `(.L_x_6) ;  /* 0x00000000000c8947 */ /* 0x000fea0003800000 */
[----:B------:R-:W2:Y:S02]  /*0ce0*/  LD.E R6, desc[UR20][R6.64] ;  /* 0x0000001406067980 */ /* 0x000ea4000c101900 */
[----:B--2---:R-:W-:Y:S01]  /*0cf0*/  R2UR UR25, R6 ;  /* 0x00000000061972ca */ /* 0x004fe200000e0000 */
[----:B------:R-:W-:-:S14]  /*0d00*/  BRA `(.L_x_7) ;  /* 0x0000000000247947 */ /* 0x000fdc0003800000 */
.L_x_6:
[----:B------:R-:W-:Y:S02]  /*0d10*/  ULDC.64 UR4, c[0x0][0x588] ;  /* 0x0001620000047ab9 */ /* 0x000fe40000000a00 */
[----:B------:R-:W-:-:S04]  /*0d20*/  ISETP.NE.U32.AND P0, PT, RZ, UR4, PT ;  /* 0x00000004ff007c0c */ /* 0x000fc8000bf05070 */
[----:B------:R-:W-:-:S13]  /*0d30*/  ISETP.NE.AND.EX P0, PT, RZ, UR5, PT, P0 ;  /* 0x00000005ff007c0c */ /* 0x000fda000bf05300 */
[----:B------:R-:W-:Y:S05]  /*0d40*/  @!P0 BRA `(.L_x_8) ;  /* 0x0000000000108947 */ /* 0x000fea0003800000 */
[----:B------:R-:W0:Y:S02]  /*0d50*/  LDC.64 R6, c[0x0][0x588] ;  /* 0x00016200ff067b82 */ /* 0x000e240000000a00 */
[----:B0-----:R-:W2:Y:S02]  /*0d60*/  LDG.E R6, desc[UR20][R6.64] ;  /* 0x0000001406067981 */ /* 0x001ea4000c1e1900 */
[----:B--2---:R-:W-:Y:S01]  /*0d70*/  R2UR UR25, R6 ;  /* 0x00000000061972ca */ /* 0x004fe200000e0000 */
[----:B------:R-:W-:-:S14]  /*0d80*/  BRA `(.L_x_7) ;  /* 0x0000000000047947 */ /* 0x000fdc0003800000 */
.L_x_8:
[----:B------:R-:W-:-:S05]  /*0d90*/  ULDC UR25, c[0x0][0x580] ;  /* 0x0001600000197ab9 */ /* 0x000fca0000000800 */
.L_x_7:
[----:B------:R-:W-:Y:S02]  /*0da0*/  ULDC.64 UR4, c[0x0][0x5a0] ;  /* 0x0001680000047ab9 */ /* 0x000fe40000000a00 */
        /* <DEDUP_REMOVED lines=11> */
.L_x_9:
        /* <DEDUP_REMOVED lines=8> */
.L_x_11:
[----:B------:R-:W-:-:S05]  /*0ee0*/  ULDC UR26, c[0x0][0x584] ;  /* 0x00016100001a7ab9 */ /* 0x000fca0000000800 */
.L_x_10:
[----:B------:R-:W0:Y:S01]  /*0ef0*/  LDC R0, c[0x0][0x65c] ;  /* 0x00019700ff007b82 */ /* 0x000e220000000800 */
[----:B------:R-:W-:Y:S01]  /*0f00*/  IMAD.U32 R6, RZ, RZ, UR15 ;  /* 0x0000000fff067e24 */ /* 0x000fe2000f8e00ff */
[----:B------:R-:W-:Y:S01]  /*0f10*/  UISETP.NE.AND UP0, UPT, UR14, 0x2, UPT ;  /* 0x000000020e00788c */ /* 0x000fe2000bf05270 */
[----:B------:R-:W-:Y:S01]  /*0f20*/  IMAD.MOV.U32 R7, RZ, RZ, RZ ;  /* 0x000000ffff077224 */ /* 0x000fe200078e00ff */
[----:B------:R-:W-:Y:S01]  /*0f30*/  ULDC UR7, c[0x0][0x28c] ;  /* 0x0000a30000077ab9 */ /* 0x000fe20000000800 */
[----:B------:R-:W-:Y:S01]  /*0f40*/  UMOV UR5, URZ ;  /* 0x0000003f00057c82 */ /* 0x000fe20008000000 */
[----:B------:R-:W-:Y:S02]  /*0f50*/  UIADD3 UR7, UR7, 0x1f, URZ ;  /* 0x0000001f07077890 */ /* 0x000fe4000fffe03f */
[----:B------:R-:W-:Y:S01]  /*0f60*/  PLOP3.LUT P0, PT, PT, PT, UP0, 0x80, 0x0 ;  /* 0x000000000000781c */ /* 0x000fe20003f0f008 */
[----:B------:R-:W-:Y:S01]  /*0f70*/  UMOV UR4, URZ ;  /* 0x0000003f00047c82 */ /* 0x000fe20008000000 */
[----:B------:R-:W-:Y:S01]  /*0f80*/  USHF.R.S32.HI UR10, URZ, 0x1f, UR7 ;  /* 0x0000001f3f0a7899 */ /* 0x000fe20008011407 */
[----:B------:R-:W-:-:S03]  /*0f90*/  ULDC.64 UR18, c[0x0][0x650] ;  /* 0x0001940000127ab9 */ /* 0x000fc60000000a00 */
[----:B------:R-:W-:-:S04]  /*0fa0*/  ULEA.HI UR10, UR10, UR7, URZ, 0x5 ;  /* 0x000000070a0a7291 */ /* 0x000fc8000f8f283f */
[----:B------:R-:W-:Y:S01]  /*0fb0*/  USHF.R.S32.HI UR14, URZ, 0x5, UR10 ;  /* 0x000000053f0e7899 */ /* 0x000fe2000801140a */
[----:B0-----:R-:W-:-:S13]  /*0fc0*/  ISETP.NE.AND P2, PT, R0, 0x1, PT ;  /* 0x000000010000780c */ /* 0x001fda0003f45270 */
[----:B------:R-:W0:Y:S01]  /*0fd0*/  @P2 LDC R9, c[0x0][0x10] ;  /* 0x00000400ff092b82 */ /* 0x000e220000000800 */
[----:B------:R-:W-:-:S07]  /*0fe0*/  @P2 IMAD.MOV.U32 R5, RZ, RZ, RZ ;  /* 0x000000ffff052224 */ /* 0x000fce00078e00ff */
[----:B------:R-:W1:Y:S01]  /*0ff0*/  @!P2 LDC R11, c[0x0][0xc] ;  /* 0x00000300ff0bab82 */ /* 0x000e620000000800 */
[----:B------:R-:W-:Y:S01]  /*1000*/  ULDC UR8, c[0x0][0xc] ;  /* 0x0000030000087ab9 */ /* 0x000fe20000000800 */
[----:B------:R-:W-:Y:S01]  /*1010*/  ULDC UR9, c[0x0][0x10] ;  /* 0x0000040000097ab9 */ /* 0x000fe20000000800 */
[----:B------:R-:W-:Y:S01]  /*1020*/  ULDC UR7, c[0x0][0x14] ;  /* 0x0000050000077ab9 */ /* 0x000fe20000000800 */
[----:B------:R-:W-:-:S04]  /*1030*/  UIMAD.WIDE.U32 UR8, UR8, UR9, URZ ;  /* 0x00000009080872a5 */ /* 0x000fc8000f8e003f */
[----:B------:R-:W-:Y:S01]  /*1040*/  UIMAD.WIDE.U32 UR22, UR8, UR7, URZ ;  /* 0x00000007081672a5 */ /* 0x000fe2000f8e003f */
[----:B0-----:R-:W-:Y:S01]  /*1050*/  @P2 IMAD.WIDE.U32 R8, R9, UR15, R4 ;  /* 0x0000000f09082c25 */ /* 0x001fe2000f8e0004 */
[----:B------:R-:W-:-:S03]  /*1060*/  UIMAD UR15, UR9, UR7, URZ ;  /* 0x00000007090f72a4 */ /* 0x000fc6000f8e023f */
[----:B------:R-:W-:Y:S01]  /*1070*/  @P2 IMAD.MOV.U32 R13, RZ, RZ, R8 ;  /* 0x000000ffff0d2224 */ /* 0x000fe200078e0008 */
[----:B------:R-:W-:Y:S01]  /*1080*/  UIADD3 UR15, UR23, UR15, URZ ;  /* 0x0000000f170f7290 */ /* 0x000fe2000fffe03f */
[----:B-1----:R-:W-:-:S04]  /*1090*/  @!P2 IMAD.WIDE.U32 R6, R4, R11, R6 ;  /* 0x0000000b0406a225 */ /* 0x002fc800078e0006 */
[----:B------:R-:W-:Y:S02]  /*10a0*/  @P2 IMAD.MOV.U32 R11, RZ, RZ, RZ ;  /* 0x000000ffff0b2224 */ /* 0x000fe400078e00ff */
[----:B------:R-:W-:Y:S02]  /*10b0*/  @!P2 IMAD.MOV.U32 R13, RZ, RZ, R6 ;  /* 0x000000ffff0da224 */ /* 0x000fe400078e0006 */
[----:B------:R-:W-:Y:S02]  /*10c0*/  @P2 IMAD.IADD R10, R9, 0x1, R11 ;  /* 0x00000001090a2824 */ /* 0x000fe400078e020b */
[----:B------:R-:W-:Y:S01]  /*10d0*/  @!P2 IMAD.MOV.U32 R10, RZ, RZ, R7 ;  /* 0x000000ffff0aa224 */ /* 0x000fe200078e0007 */
[----:B------:R0:W-:Y:S01]  /*10e0*/  STL [R1+0x88], R13 ;  /* 0x0000880d01007387 */ /* 0x0001e20000100800 */
[----:B------:R-:W-:Y:S02]  /*10f0*/  IMAD.MOV.U32 R17, RZ, RZ, R13 ;  /* 0x000000ffff117224 */ /* 0x000fe400078e000d */
[----:B------:R-:W-:Y:S01]  /*1100*/  IMAD.MOV.U32 R22, RZ, RZ, R10 ;  /* 0x000000ffff167224 */ /* 0x000fe200078e000a */
[----:B------:R0:W-:Y:S01]  /*1110*/  STL [R1+0x84], R10 ;  /* 0x0000840a01007387 */ /* 0x0001e20000100800 */
[----:B------:R-:W-:Y:S05]  /*1120*/  @P0 BRA `(.L_x_12) ;  /* 0x0000000000280947 */ /* 0x000fea0003800000 */
[----:B------:R-:W-:Y:S01]  /*1130*/  IADD3 R17, P0, R17, UR22, RZ ;  /* 0x0000001611117c10 */ /* 0x000fe2000ff1e0ff */
[----:B------:R-:W-:Y:S02]  /*1140*/  UISETP.GE.U32.AND UP0, UPT, UR14, 0x16, UPT ;  /* 0x000000160e00788c */ /* 0x000fe4000bf06070 */
[----:B------:R-:W-:Y:S01]  /*1150*/  UIMAD.WIDE.U32 UR4, UR14, -0x45d1745d, URZ ;  /* 0xba2e8ba30e0478a5 */ /* 0x000fe2000f8e003f */
[----:B------:R-:W-:Y:S01]  /*1160*/  IADD3.X R22, R22, UR15, RZ, P0, !PT ;  /* 0x0000000f16167c10 */ /* 0x000fe200087fe4ff */
[----:B------:R1:W-:Y:S02]  /*1170*/  STL [R1+0x88], R17 ;  /* 0x0000881101007387 */ /* 0x0003e40000100800 */
[----:B------:R-:W-:Y:S02]  /*1180*/  USHF.R.U32.HI UR5, URZ, 0x4, UR5 ;  /* 0x000000043f057899 */ /* 0x000fe40008011605 */
[----:B------:R1:W-:Y:S01]  /*1190*/  STL [R1+0x84], R22 ;  /* 0x0000841601007387 */ /* 0x0003e20000100800 */
[----:B------:R-:W-:-:S02]  /*11a0*/  UMOV UR4, URZ ;  /* 0x0000003f00047c82 */ /* 0x000fc40008000000 */
[----:B------:R-:W-:Y:S02]  /*11b0*/  @UP0 ULOP3.LUT UR4, UR5, 0x1, URZ, 0xc0, !UPT ;  /* 0x0000000105040892 */ /* 0x000fe4000f8ec03f */
[----:B------:R-:W-:-:S12]  /*11c0*/  UIMAD UR5, UR5, -0x16, UR14 ;  /* 0xffffffea050578a4 */ /* 0x000fd8000f8e020e */
.L_x_12:
[----:B------:R-:W-:Y:S01]  /*11d0*/  IMAD.MOV.U32 R8, RZ, RZ, -0x1 ;  /* 0xffffffffff087424 */ /* 0x000fe200078e00ff */
[----:B------:R-:W-:Y:S01]  /*11e0*/  ISETP.GE.U32.AND P0, PT, R17, UR18, PT ;  /* 0x0000001211007c0c */ /* 0x000fe2000bf06070 */
[----:B------:R-:W-:Y:S01]  /*11f0*/  IMAD.MOV.U32 R6, RZ, RZ, -0x1 ;  /* 0xffffffffff067424 */ /* 0x000fe200078e00ff */
[----:B------:R-:W-:Y:S01]  /*1200*/  PRMT R0, RZ, 0x7610, R0 ;  /* 0x00007610ff007816 */ /* 0x000fe20000000000 */
[----:B------:R-:W-:Y:S01]  /*1210*/  IMAD.MOV.U32 R7, RZ, RZ, -0x1 ;  /* 0xffffffffff077424 */ /* 0x000fe200078e00ff */
[----:B------:R2:W-:Y:S01]  /*1220*/  STL [R1+0x8c], R8 ;  /* 0x00008c0801007387 */ /* 0x0005e20000100800 */
[----:B------:R-:W-:-:S03]  /*1230*/  ISETP.GE.U32.AND.EX P0, PT, R22, UR19, PT, P0 ;  /* 0x0000001316007c0c */ /* 0x000fc6000bf06100 */
[----:B------:R2:W-:Y:S04]  /*1240*/  STL [R1+0x7c], R6 ;  /* 0x00007c0601007387 */ /* 0x0005e80000100800 */
[----:B------:R2:W-:Y:S06]  /*1250*/  STL [R1+0x90], R7 ;  /* 0x0000900701007387 */ /* 0x0005ec0000100800 */
[----:B------:R-:W-:Y:S05]  /*1260*/  @P0 BRA `(.L_x_13) ;  /* 0x0000000400380947 */ /* 0x000fea0003800000 */
[----:B------:R-:W3:Y:S01]  /*1270*/  LDC.64 R18, c[0x0][0x628] ;  /* 0x00018a00ff127b82 */ /* 0x000ee20000000a00 */
[----:B--2---:R-:W-:Y:S02]  /*1280*/  IMAD.MOV.U32 R6, RZ, RZ, R17 ;  /* 0x000000ffff067224 */ /* 0x004fe400078e0011 */
[----:B------:R-:W-:-:S05]  /*1290*/  IMAD.MOV.U32 R7, RZ, RZ, R22 ;  /* 0x000000ffff077224 */ /* 0x000fca00078e0016 */
[----:B------:R-:W2:Y:S08]  /*12a0*/  LDC R0, c[0x0][0x630] ;  /* 0x00018c00ff007b82 */ /* 0x000eb00000000800 */
[----:B------:R-:W4:Y:S01]  /*12b0*/  LDC.64 R20, c[0x0][0x620] ;  /* 0x00018800ff147b82 */ /* 0x000f220000000a00 */
[----:B---3--:R-:W-:-:S04]  /*12c0*/  ISETP.NE.U32.AND P0, PT, R18, RZ, PT ;  /* 0x000000ff1200720c */ /* 0x008fc80003f05070 */
[----:B------:R-:W-:-:S13]  /*12d0*/  ISETP.NE.AND.EX P0, PT, R19, RZ, PT, P0 ;  /* 0x000000ff1300720c */ /* 0x000fda0003f05300 */
[----:B--2-4-:R-:W-:Y:S05]  /*12e0*/  @!P0 BRA `(.L_x_14) ;  /* 0x0000000000288947 */ /* 0x014fea0003800000 */
[----:B------:R-:W2:Y:S02]  /*12f0*/  LDC R11, c[0x0][0x634] ;  /* 0x00018d00ff0b7b82 */ /* 0x000ea40000000800 */
[----:B--2---:R-:W-:-:S05]  /*1300*/  IADD3 R11, P0, R17, R11, RZ ;  /* 0x0000000b110b7210 */ /* 0x004fca0007f1e0ff */
[----:B0-----:R-:W-:-:S04]  /*1310*/  IMAD.X R13, RZ, RZ, R22, P0 ;  /* 0x000000ffff0d7224 */ /* 0x001fc800000e0616 */
[----:B------:R-:W-:-:S04]  /*1320*/  IMAD.WIDE.U32 R6, R13, R18, RZ ;  /* 0x000000120d067225 */ /* 0x000fc800078e00ff */
[----:B------:R-:W-:-:S04]  /*1330*/  IMAD.WIDE.U32 R8, P0, R11, R19, R6 ;  /* 0x000000130b087225 */ /* 0x000fc80007800006 */
[----:B------:R-:W-:-:S04]  /*1340*/  IMAD.WIDE.U32 R6, R11, R18, RZ ;  /* 0x000000120b067225 */ /* 0x000fc800078e00ff */
[----:B------:R-:W-:Y:S01]  /*1350*/  IMAD.X R11, RZ, RZ, RZ, P0 ;  /* 0x000000ffff0b7224 */ /* 0x000fe200000e06ff */
[----:B------:R-:W-:Y:S01]  /*1360*/  IADD3 RZ, P0, R7, R8, RZ ;  /* 0x0000000807ff7210 */ /* 0x000fe20007f1e0ff */
[----:B------:R-:W-:-:S04]  /*1370*/  IMAD.MOV.U32 R10, RZ, RZ, R9 ;  /* 0x000000ffff0a7224 */ /* 0x000fc800078e0009 */
[----:B------:R-:W-:-:S08]  /*1380*/  IMAD.WIDE.U32.X R6, R13, R19, R10, P0 ;  /* 0x000000130d067225 */ /* 0x000fd000000e040a */
.L_x_14:
[-CC-:B------:R-:W-:Y:S01]  /*1390*/  SHF.R.U64 R27, R6, R0.reuse, R7.reuse ;  /* 0x00000000061b7219 */ /* 0x180fe20000001207 */
[----:B------:R-:W2:Y:S01]  /*13a0*/  LDC.64 R24, c[0x0][0x640] ;  /* 0x00019000ff187b82 */ /* 0x000ea20000000a00 */
[----:B------:R-:W-:Y:S01]  /*13b0*/  SHF.R.U32.HI R0, RZ, R0, R7 ;  /* 0x00000000ff007219 */ /* 0x000fe20000011607 */
[----:B------:R-:W-:Y:S01]  /*13c0*/  IMAD.MOV.U32 R6, RZ, RZ, R17 ;  /* 0x000000ffff067224 */ /* 0x000fe200078e0011 */
[----:B------:R-:W-:-:S05]  /*13d0*/  IADD3 R9, P0, RZ, -R27, RZ ;  /* 0x8000001bff097210 */ /* 0x000fca0007f1e0ff */
[----:B------:R-:W3:Y:S01]  /*13e0*/  LDC R8, c[0x0][0x618] ;  /* 0x00018600ff087b82 */ /* 0x000ee20000000800 */
[----:B------:R-:W-:-:S04]  /*13f0*/  IMAD.X R7, RZ, RZ, ~R0, P0 ;  /* 0x000000ffff077224 */ /* 0x000fc800000e0e00 */
[-C--:B------:R-:W-:Y:S02]  /*1400*/  IMAD R0, R7, R20.reuse, RZ ;  /* 0x0000001407007224 */ /* 0x080fe400078e02ff */
[----:B------:R-:W-:Y:S01]  /*1410*/  IMAD.MOV.U32 R7, RZ, RZ, R22 ;  /* 0x000000ffff077224 */ /* 0x000fe200078e0016 */
[----:B------:R-:W4:Y:S01]  /*1420*/  LDC R11, c[0x0][0x608] ;  /* 0x00018200ff0b7b82 */ /* 0x000f220000000800 */
[----:B-1----:R-:W-:Y:S02]  /*1430*/  IMAD.MOV.U32 R22, RZ, RZ, 0x1 ;  /* 0x00000001ff167424 */ /* 0x002fe400078e00ff */
[----:B------:R-:W-:-:S04]  /*1440*/  IMAD.WIDE.U32 R6, R9, R20, R6 ;  /* 0x0000001409067225 */ /* 0x000fc800078e0006 */
[----:B------:R-:W-:Y:S01]  /*1450*/  IMAD R9, R9, R21, R0 ;  /* 0x0000001509097224 */ /* 0x000fe200078e0200 */
[----:B------:R-:W1:Y:S01]  /*1460*/  LDC R23, c[0x0][0x658] ;  /* 0x00019600ff177b82 */ /* 0x000e620000000800 */
[----:B--2---:R-:W-:Y:S01]  /*1470*/  ISETP.NE.U32.AND P0, PT, R24, RZ, PT ;  /* 0x000000ff1800720c */ /* 0x004fe20003f05070 */
[----:B------:R-:W-:Y:S02]  /*1480*/  IMAD.MOV.U32 R0, RZ, RZ, -0x1 ;  /* 0xffffffffff007424 */ /* 0x000fe400078e00ff */
[----:B------:R-:W-:Y:S01]  /*1490*/  IMAD.IADD R7, R7, 0x1, R9 ;  /* 0x0000000107077824 */ /* 0x000fe200078e0209 */
[----:B------:R-:W-:-:S03]  /*14a0*/  ISETP.NE.AND.EX P0, PT, R25, RZ, PT, P0 ;  /* 0x000000ff1900720c */ /* 0x000fc60003f05300 */
[----:B------:R-:W2:Y:S01]  /*14b0*/  LDC R21, c[0x0][0x600] ;  /* 0x00018000ff157b82 */ /* 0x000ea20000000800 */
[-CC-:B---3--:R-:W-:Y:S02]  /*14c0*/  SHF.R.U64 R19, R6, R8.reuse, R7.reuse ;  /* 0x0000000806137219 */ /* 0x188fe40000001207 */
[----:B------:R-:W-:-:S05]  /*14d0*/  SHF.R.U32.HI R6, RZ, R8, R7 ;  /* 0x00000008ff067219 */ /* 0x000fca0000011607 */
[----:B------:R-:W3:Y:S01]  /*14e0*/  LDC R18, c[0x0][0x648] ;  /* 0x00019200ff127b82 */ /* 0x000ee20000000800 */
[-CC-:B----4-:R-:W-:Y:S02]  /*14f0*/  SHF.R.U64 R28, R19, R11.reuse, R6.reuse ;  /* 0x0000000b131c7219 */ /* 0x190fe40000001206 */
[----:B------:R-:W-:-:S05]  /*1500*/  SHF.R.U32.HI R6, RZ, R11, R6 ;  /* 0x0000000bff067219 */ /* 0x000fca0000011606 */
[----:B------:R-:W4:Y:S01]  /*1510*/  LDC R20, c[0x0][0x638] ;  /* 0x00018e00ff147b82 */ /* 0x000f220000000800 */
[-CC-:B-1----:R-:W-:Y:S02]  /*1520*/  SHF.R.U64 R30, R28, R23.reuse, R6.reuse ;  /* 0x000000171c1e7219 */ /* 0x182fe40000001206 */
[-C--:B------:R-:W-:Y:S02]  /*1530*/  SHF.L.U32 R0, R0, R23.reuse, RZ ;  /* 0x0000001700007219 */ /* 0x080fe400000006ff */
[----:B------:R-:W-:Y:S01]  /*1540*/  SHF.R.U32.HI R7, RZ, R23, R6 ;  /* 0x00000017ff077219 */ /* 0x000fe20000011606 */
[----:B------:R-:W-:Y:S01]  /*1550*/  IMAD.MOV.U32 R6, RZ, RZ, R30 ;  /* 0x000000ffff067224 */ /* 0x000fe200078e001e */
[----:B0-----:R-:W-:Y:S01]  /*1560*/  LOP3.LUT R13, RZ, R0, RZ, 0x33, !PT ;  /* 0x00000000ff0d7212 */ /* 0x001fe200078e33ff */
[----:B------:R-:W0:Y:S01]  /*1570*/  LDC R26, c[0x0][0x610] ;  /* 0x00018400ff1a7b82 */ /* 0x000e220000000800 */
[----:B------:R-:W-:Y:S05]  /*1580*/  @!P0 BRA `(.L_x_15) ;  /* 0x0000000000288947 */ /* 0x000fea0003800000 */
[----:B------:R-:W1:Y:S02]  /*1590*/  LDC R11, c[0x0][0x64c] ;  /* 0x00019300ff0b7b82 */ /* 0x000e640000000800 */
[----:B-1----:R-:W-:-:S05]  /*15a0*/  IADD3 R11, P0, R30, R11, RZ ;  /* 0x0000000b1e0b7210 */ /* 0x002fca0007f1e0ff */
[----:B------:R-:W-:-:S04]  /*15b0*/  IMAD.X R17, RZ, RZ, R7, P0 ;  /* 0x000000ffff117224 */ /* 0x000fc800000e0607 */
[----:B------:R-:W-:-:S04]  /*15c0*/  IMAD.WIDE.U32 R6, R17, R24, RZ ;  /* 0x0000001811067225 */ /* 0x000fc800078e00ff */
[----:B------:R-:W-:-:S04]  /*15d0*/  IMAD.WIDE.U32 R8, P0, R11, R25, R6 ;  /* 0x000000190b087225 */ /* 0x000fc80007800006 */
[----:B------:R-:W-:-:S04]  /*15e0*/  IMAD.WIDE.U32 R6, R11, R24, RZ ;  /* 0x000000180b067225 */ /* 0x000fc800078e00ff */
[----:B------:R-:W-:Y:S01]  /*15f0*/  IMAD.X R11, RZ, RZ, RZ, P0 ;  /* 0x000000ffff0b7224 */ /* 0x000fe200000e06ff */
[----:B------:R-:W-:Y:S01]  /*1600*/  IADD3 RZ, P0, R7, R8, RZ ;  /* 0x0000000807ff7210 */ /* 0x000fe20007f1e0ff */
[----:B------:R-:W-:-:S04]  /*1610*/  IMAD.MOV.U32 R10, RZ, RZ, R9 ;  /* 0x000000ffff0a7224 */ /* 0x000fc800078e0009 */
[----:B------:R-:W-:-:S08]  /*1620*/  IMAD.WIDE.U32.X R6, R17, R25, R10, P0 ;  /* 0x0000001911067225 */ /* 0x000fd000000e040a */
.L_x_15:
[----:B---3--:R-:W-:Y:S01]  /*1630*/  SHF.R.U64 R5, R6, R18, R7 ;  /* 0x0000001206057219 */ /* 0x008fe20000001207 */
[----:B--2---:R-:W-:Y:S01]  /*1640*/  VIADD R6, R21, 0xffffffff ;  /* 0xffffffff15067836 */ /* 0x004fe20000000000 */
[----:B------:R-:W-:Y:S01]  /*1650*/  SHF.L.U32 R0, R22, R23, RZ ;  /* 0x0000001716007219 */ /* 0x000fe200000006ff */
[----:B------:R-:W-:Y:S01]  /*1660*/  @P2 IMAD R14, R15, R16, R4 ;  /* 0x000000100f0e2224 */ /* 0x000fe200078e0204 */
[----:B------:R-:W-:Y:S01]  /*1670*/  LOP3.LUT R13, R28, R13, RZ, 0xc0, !PT ;  /* 0x0000000d1c0d7212 */ /* 0x000fe200078ec0ff */
[----:B------:R-:W-:-:S04]  /*1680*/  IMAD.MOV R7, RZ, RZ, -R5 ;  /* 0x000000ffff077224 */ /* 0x000fc800078e0a05 */
[----:B------:R-:W-:Y:S01]  /*1690*/  IMAD R13, R0, R5, R13 ;  /* 0x00000005000d7224 */ /* 0x000fe200078e020d */
[----:B------:R-:W-:Y:S01]  /*16a0*/  LOP3.LUT R5, R19, R6, RZ, 0xc0, !PT ;  /* 0x0000000613057212 */ /* 0x000fe200078ec0ff */
[----:B----4-:R-:W-:Y:S02]  /*16b0*/  IMAD R0, R7, R20, R30 ;  /* 0x0000001407007224 */ /* 0x010fe400078e021e */
[----:B------:R-:W-:Y:S02]  /*16c0*/  IMAD.MOV.U32 R6, RZ, RZ, 0x1 ;  /* 0x00000001ff067424 */ /* 0x000fe400078e00ff */
[----:B0-----:R-:W-:Y:S02]  /*16d0*/  IMAD R4, R13, R26, R14 ;  /* 0x0000001a0d047224 */ /* 0x001fe400078e020e */
[----:B------:R-:W-:Y:S01]  /*16e0*/  IMAD R5, R0, R21, R5 ;  /* 0x0000001500057224 */ /* 0x000fe200078e0205 */
[----:B------:R-:W-:-:S04]  /*16f0*/  PRMT R0, R6, 0x7610, R0 ;  /* 0x0000761006007816 */ /* 0x000fc80000000000 */
[----:B------:R-:W-:Y:S02]  /*1700*/  SEL R6, R5, R4, !P2 ;  /* 0x0000000405067207 */ /* 0x000fe40005000000 */
[----:B------:R-:W-:-:S03]  /*1710*/  SEL R4, R4, R5, !P2 ;  /* 0x0000000504047207 */ /* 0x000fc60005000000 */
[----:B------:R3:W-:Y:S04]  /*1720*/  STL [R1+0x90], R6 ;  /* 0x0000900601007387 */ /* 0x0007e80000100800 */
[----:B------:R3:W-:Y:S04]  /*1730*/  STL [R1+0x7c], R27 ;  /* 0x00007c1b01007387 */ /* 0x0007e80000100800 */
[----:B------:R3:W-:Y:S02]  /*1740*/  STL [R1+0x8c], R4 ;  /* 0x00008c0401007387 */ /* 0x0007e40000100800 */
.L_x_13:
[----:B------:R-:W-:Y:S05]  /*1750*/  @!P1 BRA `(.L_x_16) ;  /* 0x00000000000c9947 */ /* 0x000fea0003800000 */
[----:B------:R-:W-:Y:S01]  /*1760*/  UCGABAR_WAIT ;  /* 0x0000000000007dc7 */ /* 0x000fe20008000000 */
[----:B------:R-:W-:Y:S01]  /*1770*/  CCTL.IVALL ;  /* 0x00000000ff00798f */ /* 0x000fe20002000000 */
[----:B------:R-:W-:Y:S05]  /*1780*/  BRA `(.L_x_17) ;  /* 0x0000000000047947 */ /* 0x000fea0003800000 */
.L_x_16:
[----:B------:R-:W-:Y:S06]  /*1790*/  BAR.SYNC.DEFER_BLOCKING 0x0 ;  /* 0x0000000000007b1d */ /* 0x000fec0000010000 */
.L_x_17:
[----:B------:R-:W-:Y:S05]  /*17a0*/  @!P3 BRA `(.L_x_18) ;  /* 0x000000d800d8b947 */ /* 0x000fea0003800000 */
[----:B------:R-:W-:-:S06]  /*17b0*/  UISETP.GT.U32.AND UP0, UPT, UR12, 0x1, UPT ;  /* 0x000000010c00788c */ /* 0x000fcc000bf04070 */
[----:B------:R-:W-:-:S13]  /*17c0*/  PLOP3.LUT P0, PT, PT, PT, UP0, 0x80, 0x0 ;  /* 0x000000000000781c */ /* 0x000fda0003f0f008 */
[----:B------:R-:W-:Y:S05]  /*17d0*/  @P0 EXIT ;  /* 0x000000000000094d */ /* 0x000fea0003800000 */
.L_x_19:
[----:B------:R-:W-:-:S08]  /*17e0*/  NOP ;  /* 0x0000000000007918 */ /* 0x000fd00000000000 */
[----:B------:R-:W4:Y:S02]  /*17f0*/  USETMAXREG.TRY_ALLOC.CTAPOOL UP0, 0xe8 ;  /* 0x000000e8000079c8 */ /* 0x000f240008000600 */
[----:B----4-:R-:W-:-:S13]  /*1800*/  PLOP3.LUT P0, PT, PT, PT, UP0, 0x80, 0x0 ;  /* 0x000000000000781c */ /* 0x010fda0003f0f008 */
[----:B------:R-:W-:Y:S05]  /*1810*/  @!P0 BRA `(.L_x_19) ;  /* 0xfffffffc00f08947 */ /* 0x000fea000383ffff */
[----:B------:R-:W-:-:S13]  /*1820*/  LOP3.LUT P0, RZ, R0, 0xff, RZ, 0xc0, !PT ;  /* 0x000000ff00ff7812 */ /* 0x000fda000780c0ff */
[----:B------:R-:W-:Y:S05]  /*1830*/  @!P0 EXIT ;  /* 0x000000000000894d */ /* 0x000fea0003800000 */
[----:B------:R-:W4:Y:S01]  /*1840*/  S2UR UR6, SR_CgaCtaId ;  /* 0x00000000000679c3 */ /* 0x000f220000008800 */
[CC--:B------:R-:W-:Y:S01]  /*1850*/  LEA.HI R0, R12.reuse, R3.reuse, RZ, 0x2 ;  /* 0x000000030c007211 */ /* 0x0c0fe200078f10ff */
[----:B------:R-:W-:Y:S01]  /*1860*/  UIADD3 UR7, UR17, -0x1, URZ ;  /* 0xffffffff11077890 */ /* 0x000fe2000fffe03f */
[----:B------:R-:W-:Y:S01]  /*1870*/  LEA.HI R3, R12, R3, RZ, 0x5 ;  /* 0x000000030c037211 */ /* 0x000fe200078f28ff */
[----:B------:R-:W-:Y:S01]  /*1880*/  UMOV UR12, 0x400 ;  /* 0x00000400000c7882 */ /* 0x000fe20000000000 */
[--C-:B------:R-:W-:Y:S01]  /*1890*/  SHF.R.S32.HI R2, RZ, 0x2, R0.reuse ;  /* 0x00000002ff027819 */ /* 0x100fe20000011400 */
[----:B------:R-:W-:Y:S01]  /*18a0*/  UISETP.LT.AND UP0, UPT, UR14, 0x1, UPT ;  /* 0x000000010e00788c */ /* 0x000fe2000bf01270 */
[----:B------:R-:W-:Y:S01]  /*18b0*/  SHF.R.S32.HI R5, RZ, 0x1f, R0 ;  /* 0x0000001fff057819 */ /* 0x000fe20000011400 */
[----:B------:R-:W-:Y:S02]  /*18c0*/  ULOP3.LUT UR27, UR13, 0x1, URZ, 0xfc, !UPT ;  /* 0x000000010d1b7892 */ /* 0x000fe4000f8efc3f */
[----:B------:R-:W-:Y:S01]  /*18d0*/  USEL UR16, UR14, 0x1, UP0 ;  /* 0x000000010e107887 */ /* 0x000fe20008000000 */
[----:B------:R-:W-:Y:S01]  /*18e0*/  LEA.HI R5, R5, R2, RZ, 0x3 ;  /* 0x0000000205057211 */ /* 0x000fe200078f18ff */
[----:B------:R-:W-:-:S02]  /*18f0*/  UISETP.NE.AND UP0, UPT, UR7, URZ, UPT ;  /* 0x0000003f0700728c */ /* 0x000fc4000bf05270 */
[----:B------:R-:W-:Y:S01]  /*1900*/  USHF.L.U32 UR28, UR14, 0x1, URZ ;  /* 0x000000010e1c7899 */ /* 0x000fe2000800063f */
[----:B------:R-:W-:Y:S01]  /*1910*/  LOP3.LUT R5, R5, 0xfffffff8, RZ, 0xc0, !PT ;  /* 0xfffffff805057812 */ /* 0x000fe200078ec0ff */
[----:B------:R-:W-:Y:S02]  /*1920*/  UIADD3 UR16, -UR16, UR14, URZ ;  /* 0x0000000e10107290 */ /* 0x000fe4000fffe13f */
[----:B------:R-:W-:Y:S02]  /*1930*/  USEL UR30, URZ, 0x1, UP0 ;  /* 0x000000013f1e7887 */ /* 0x000fe40008000000 */
[----:B------:R-:W-:Y:S01]  /*1940*/  IMAD.IADD R2, R2, 0x1, -R5 ;  /* 0x0000000102027824 */ /* 0x000fe200078e0a05 */
[----:B------:R-:W-:Y:S01]  /*1950*/  SHF.R.S32.HI R5, RZ, 0x5, R3 ;  /* 0x00000005ff057819 */ /* 0x000fe20000011403 */
[----:B----4-:R-:W-:-:S03]  /*1960*/  ULEA UR12, UR6, UR12, 0x18 ;  /* 0x0000000c060c7291 */ /* 0x010fc6000f8ec03f */
[--C-:B------:R-:W-:Y:S01]  /*1970*/  SHF.R.S32.HI R3, RZ, 0x1f, R2.reuse ;  /* 0x0000001fff037819 */ /* 0x100fe20000011402 */
[----:B------:R-:W-:Y:S01]  /*1980*/  USHF.L.U32 UR6, UR7, 0x3, URZ ;  /* 0x0000000307067899 */ /* 0x000fe2000800063f */
[C-C-:B------:R-:W-:Y:S01]  /*1990*/  IMAD R0, R5.reuse, -0x10, -R2.reuse ;  /* 0xfffffff005007824 */ /* 0x140fe200078e0a02 */
[----:B------:R-:W-:Y:S02]  /*19a0*/  UIADD3 UR29, UR12, 0x170, URZ ;  /* 0x000001700c1d7890 */ /* 0x000fe4000fffe03f */
[----:B------:R-:W-:Y:S01]  /*19b0*/  ULOP3.LUT UR6, UR6, 0x8, URZ, 0xc0, !UPT ;  /* 0x0000000806067892 */ /* 0x000fe2000f8ec03f */
[----:B------:R-:W-:Y:S01]  /*19c0*/  IMAD.WIDE R2, R5, 0x10, R2 ;  /* 0x0000001005027825 */ /* 0x000fe200078e0202 */
[----:B------:R-:W-:Y:S02]  /*19d0*/  ULEA UR17, UR17, UR29, 0x3 ;  /* 0x0000001d11117291 */ /* 0x000fe4000f8e183f */
[----:B------:R-:W-:Y:S02]  /*19e0*/  ULOP3.LUT UR31, UR6, 0x8, URZ, 0x3c, !UPT ;  /* 0x00000008061f7892 */ /* 0x000fe4000f8e3c3f */
[----:B------:R-:W-:-:S03]  /*19f0*/  ULOP3.LUT UR18, UR6, 0x18, URZ, 0x3c, !UPT ;  /* 0x0000001806127892 */ /* 0x000fc6000f8e3c3f */
[----:B------:R-:W-:Y:S02]  /*1a00*/  ULDC UR6, c[0x0][0x284] ;  /* 0x0000a10000067ab9 */ /* 0x000fe40000000800 */
[----:B------:R-:W-:-:S05]  /*1a10*/  VIADD R0, R0, UR6 ;  /* 0x0000000600007c36 */ /* 0x000fca0008000000 */
[----:B------:R4:W-:Y:S04]  /*1a20*/  STL [R1+0x94], R0 ;  /* 0x0000940001007387 */ /* 0x0009e80000100800 */
[----:B------:R4:W-:Y:S02]  /*1a30*/  STL.64 [R1+0x98], R2 ;  /* 0x0000980201007387 */ /* 0x0009e40000100a00 */
.L_x_302:
[----:B----4-:R-:W-:Y:S01]  /*1a40*/  IMAD.U32 R0, RZ, RZ, UR30 ;  /* 0x0000001eff007e24 */ /* 0x010fe2000f8e00ff */
[----:B0-2---:R-:W4:Y:S01]  /*1a50*/  LDC R2, c[0x0][0x28c] ;  /* 0x0000a300ff027b82 */ /* 0x005f220000000800 */
[----:B------:R-:W-:Y:S01]  /*1a60*/  UMOV UR6, URZ ;  /* 0x0000003f00067c82 */ /* 0x000fe20008000000 */
[----:B------:R-:W-:Y:S02]  /*1a70*/  UMOV UR19, UR5 ;  /* 0x0000000500137c82 */ /* 0x000fe40008000000 */
[----:B------:R-:W-:-:S04]  /*1a80*/  SHF.L.U32 R0, R0, 0x1f, RZ ;  /* 0x0000001f00007819 */ /* 0x000fc800000006ff */
[----:B------:R-:W5:Y:S01]  /*1a90*/  SYNCS.PHASECHK.TRANS64.TRYWAIT P0, [UR17+-0x8], R0 ;  /* 0xfffff800ff0075a7 */ /* 0x000f620008000151 */
[----:B----4-:R-:W-:Y:S01]  /*1aa0*/  ISETP.GE.AND P1, PT, R2, 0x1, PT ;  /* 0x000000010200780c */ /* 0x010fe20003f26270 */
[----:B-----5:R-:W-:-:S12]  /*1ab0*/  @!P0 BRA `(.L_x_20) ;  /* 0x000000f400288947 */ /* 0x020fd80003800000 */
.L_x_342:
[----:B------:R0:W-:Y:S01]  /*1ac0*/  STL [R1+0x74], RZ ;  /* 0x000074ff01007387 */ /* 0x0001e20000100800 */
[----:B------:R-:W-:Y:S01]  /*1ad0*/  UMOV UR7, URZ ;  /* 0x0000003f00077c82 */ /* 0x000fe20008000000 */
[----:B------:R-:W-:Y:S01]  /*1ae0*/  UMOV UR8, URZ ;  /* 0x0000003f00087c82 */ /* 0x000fe20008000000 */
[----:B----4-:R-:W-:Y:S01]  /*1af0*/  IMAD.MOV.U32 R0, RZ, RZ, RZ ;  /* 0x000000ffff007224 */ /* 0x010fe200078e00ff */
[----:B------:R4:W-:Y:S01]  /*1b00*/  STL [R1+0x70], RZ ;  /* 0x000070ff01007387 */ /* 0x0009e20000100800 */
[----:B------:R-:W-:Y:S02]  /*1b10*/  CS2R R2, SRZ ;  /* 0x0000000000027805 */ /* 0x000fe4000001ff00 */
[----:B---3--:R-:W-:Y:S02]  /*1b20*/  CS2R R4, SRZ ;  /* 0x0000000000047805 */ /* 0x008fe4000001ff00 */
[----:B--2---:R-:W-:Y:S01]  /*1b30*/  CS2R R6, SRZ ;  /* 0x0000000000067805 */ /* 0x004fe2000001ff00 */
[----:B------:R4:W-:Y:S01]  /*1b40*/  STL [R1+0x6c], RZ ;  /* 0x00006cff01007387 */ /* 0x0009e20000100800 */
[----:B------:R-:W-:-:S02]  /*1b50*/  CS2R R8, SRZ ;  /* 0x0000000000087805 */ /* 0x000fc4000001ff00 */
[----:B0-----:R-:W-:Y:S02]  /*1b60*/  CS2R R10, SRZ ;  /* 0x00000000000a7805 */ /* 0x001fe4000001ff00 */
[----:B------:R-:W-:Y:S01]  /*1b70*/  CS2R R12, SRZ ;  /* 0x00000000000c7805 */ /* 0x000fe2000001ff00 */
[----:B------:R4:W-:Y:S01]  /*1b80*/  STL [R1+0x68], RZ ;  /* 0x000068ff01007387 */ /* 0x0009e20000100800 */
[----:B------:R-:W-:Y:S02]  /*1b90*/  CS2R R14, SRZ ;  /* 0x00000000000e7805 */ /* 0x000fe4000001ff00 */
[----:B-1----:R-:W-:Y:S02]  /*1ba0*/  CS2R R16, SRZ ;  /* 0x0000000000107805 */ /* 0x002fe4000001ff00 */
[----:B------:R-:W-:Y:S01]  /*1bb0*/  CS2R R18, SRZ ;  /* 0x0000000000127805 */ /* 0x000fe2000001ff00 */
[----:B------:R4:W-:Y:S01]  /*1bc0*/  STL [R1+0x64], RZ ;  /* 0x000064ff01007387 */ /* 0x0009e20000100800 */
[----:B------:R-:W-:-:S02]  /*1bd0*/  CS2R R20, SRZ ;  /* 0x0000000000147805 */ /* 0x000fc4000001ff00 */
[----:B------:R-:W-:Y:S02]  /*1be0*/  CS2R R22, SRZ ;  /* 0x0000000000167805 */ /* 0x000fe4000001ff00 */
[----:B------:R-:W-:Y:S01]  /*1bf0*/  CS2R R152, SRZ ;  /* 0x0000000000987805 */ /* 0x000fe2000001ff00 */
[----:B------:R4:W-:Y:S01]  /*1c00*/  STL [R1+0x60], RZ ;  /* 0x000060ff01007387 */ /* 0x0009e20000100800 */
[----:B------:R-:W-:Y:S02]  /*1c10*/  CS2R R154, SRZ ;  /* 0x00000000009a7805 */ /* 0x000fe4000001ff00 */
[----:B------:R-:W-:Y:S02]  /*1c20*/  CS2R R156, SRZ ;  /* 0x00000000009c7805 */ /* 0x000fe4000001ff00 */
        /* <DEDUP_REMOVED lines=46> */
[----:B------:R-:W-:Y:S01]  /*1f10*/  IMAD.MOV.U32 R226, RZ, RZ, RZ ;  /* 0x000000ffffe27224 */ /* 0x000fe200078e00ff */
[----:B------:R-:W-:Y:S01]  /*1f20*/  CS2R R24, SRZ ;  /* 0x0000000000187805 */ /* 0x000fe2000001ff00 */
[----:B------:R-:W-:Y:S01]  /*1f30*/  IMAD.U32 R227, RZ, RZ, UR4 ;  /* 0x00000004ffe37e24 */ /* 0x000fe2000f8e00ff */
[----:B------:R4:W-:Y:S01]  /*1f40*/  STL [R1+0x2c], RZ ;  /* 0x00002cff01007387 */ /* 0x0009e20000100800 */
[----:B------:R-:W-:Y:S02]  /*1f50*/  CS2R R26, SRZ ;  /* 0x00000000001a7805 */ /* 0x000fe4000001ff00 */
[----:B------:R-:W-:-:S02]  /*1f60*/  CS2R R28, SRZ ;  /* 0x00000000001c7805 */ /* 0x000fc4000001ff00 */
[----:B------:R-:W-:Y:S01]  /*1f70*/  CS2R R30, SRZ ;  /* 0x00000000001e7805 */ /* 0x000fe2000001ff00 */
[----:B------:R4:W-:Y:S01]  /*1f80*/  STL [R1+0x28], RZ ;  /* 0x000028ff01007387 */ /* 0x0009e20000100800 */
[----:B------:R-:W-:Y:S02]  /*1f90*/  CS2R R32, SRZ ;  /* 0x0000000000207805 */ /* 0x000fe4000001ff00 */
[----:B------:R-:W-:Y:S02]  /*1fa0*/  CS2R R34, SRZ ;  /* 0x0000000000227805 */ /* 0x000fe4000001ff00 */
[----:B------:R-:W-:Y:S01]  /*1fb0*/  CS2R R36, SRZ ;  /* 0x0000000000247805 */ /* 0x000fe2000001ff00 */
        /* <DEDUP_REMOVED lines=36> */
[----:B------:R4:W-:Y:S01]  /*2200*/  STL [R1], RZ ;  /* 0x000000ff01007387 */ /* 0x0009e20000100800 */
[----:B------:R-:W-:Y:S02]  /*2210*/  CS2R R92, SRZ ;  /* 0x00000000005c7805 */ /* 0x000fe4000001ff00 */
[----:B------:R-:W-:Y:S02]  /*2220*/  CS2R R94, SRZ ;  /* 0x00000000005e7805 */ /* 0x000fe4000001ff00 */
[----:B------:R-:W-:Y:S02]  /*2230*/  CS2R R96, SRZ ;  /* 0x0000000000607805 */ /* 0x000fe4000001ff00 */
[----:B------:R-:W-:Y:S02]  /*2240*/  CS2R R98, SRZ ;  /* 0x0000000000627805 */ /* 0x000fe4000001ff00 */
[----:B------:R-:W-:-:S02]  /*2250*/  CS2R R100, SRZ ;  /* 0x0000000000647805 */ /* 0x000fc4000001ff00 */
[----:B------:R-:W-:Y:S02]  /*2260*/  CS2R R102, SRZ ;  /* 0x0000000000667805 */ /* 0x000fe4000001ff00 */
        /* <DEDUP_REMOVED lines=23> */
[----:B------:R-:W-:Y:S01]  /*23e0*/  CS2R R150, SRZ ;  /* 0x0000000000967805 */ /* 0x000fe2000001ff00 */
[----:B----4-:R-:W-:Y:S06]  /*23f0*/  @!P1 BRA `(.L_x_21) ;  /* 0x0000001000609947 */ /* 0x010fec0003800000 */
[----:B------:R-:W-:-:S06]  /*2400*/  UISETP.NE.AND UP0, UPT, UR27, 0x3, UPT ;  /* 0x000000031b00788c */ /* 0x000fcc000bf05270 */
[----:B------:R-:W-:-:S13]  /*2410*/  PLOP3.LUT P1, PT, PT, PT, UP0, 0x80, 0x0 ;  /* 0x000000000000781c */ /* 0x000fda0003f2f008 */
[----:B------:R-:W-:Y:S05]  /*2420*/  @!P1 BRA `(.L_x_22) ;  /* 0x0000000000049947 */ /* 0x000fea0003800000 */
[----:B------:R-:W-:Y:S01]  /*2430*/  BPT.TRAP 0x1 ;  /* 0x000000040000795c */ /* 0x000fe20000300000 */
.L_x_22:
[----:B------:R-:W-:Y:S01]  /*2440*/  ULEA UR6, UR5, UR12, 0x3 ;  /* 0x0000000c05067291 */ /* 0x000fe2000f8e183f */
[----:B------:R-:W-:-:S05]  /*2450*/  IMAD.U32 R0, RZ, RZ, UR4 ;  /* 0x00000004ff007e24 */ /* 0x000fca000f8e00ff */
[----:B------:R-:W-:-:S04]  /*2460*/  SHF.L.U32 R0, R0, 0x1f, RZ ;  /* 0x0000001f00007819 */ /* 0x000fc800000006ff */
[----:B------:R0:W1:Y:S01]  /*2470*/  SYNCS.PHASECHK.TRANS64.TRYWAIT P0, [UR6], R0 ;  /* 0x00000000ff0075a7 */ /* 0x0000620008000146 */
[----:B------:R-:W-:Y:S05]  /*2480*/  @!P1 BRA `(.L_x_23) ;  /* 0x0000000000049947 */ /* 0x000fea0003800000 */
[----:B------:R-:W-:Y:S01]  /*2490*/  BPT.TRAP 0x1 ;  /* 0x000000040000795c */ /* 0x000fe20000300000 */
.L_x_23:
[----:B-1----:R-:W-:Y:S05]  /*24a0*/  @P0 BRA `(.L_x_24) ;  /* 0x0000000000080947 */ /* 0x002fea0003800000 */
[----:B------:R-:W1:Y:S02]  /*24b0*/  SYNCS.PHASECHK.TRANS64.TRYWAIT P0, [UR6], R0 ;  /* 0x00000000ff0075a7 */ /* 0x000e640008000146 */
[----:B-1----:R-:W-:Y:S05]  /*24c0*/  @!P0 BRA `(.L_x_25) ;  /* 0x000000e800bc8947 */ /* 0x002fea0003800000 */
.L_x_24:
[----:B------:R2:W-:Y:S01]  /*24d0*/  STL [R1+0x74], RZ ;  /* 0x000074ff01007387 */ /* 0x0005e20000100800 */
[----:B------:R-:W-:Y:S01]  /*24e0*/  UIADD3 UR7, UR12, 0xb280, URZ ;  /* 0x0000b2800c077890 */ /* 0x000fe2000fffe03f */
[----:B------:R-:W-:Y:S01]  /*24f0*/  WARPGROUP.ARRIVE ;  /* 0x00000000000079c5 */ /* 0x000fe20000000000 */
[----:B------:R-:W-:Y:S01]  /*2500*/  UIADD3 UR6, UR12, 0x280, URZ ;  /* 0x000002800c067890 */ /* 0x000fe2000fffe03f */
[----:B------:R2:W-:Y:S01]  /*2510*/  STL [R1+0x70], RZ ;  /* 0x000070ff01007387 */ /* 0x0005e20000100800 */
[----:B------:R-:W-:Y:S01]  /*2520*/  USHF.R.U32.HI UR7, URZ, 0x4, UR7 ;  /* 0x000000043f077899 */ /* 0x000fe20008011607 */
[----:B01----:R-:W-:Y:S01]  /*2530*/  IMAD.MOV.U32 R0, RZ, RZ, RZ ;  /* 0x000000ffff007224 */ /* 0x003fe200078e00ff */
[----:B------:R-:W-:Y:S01]  /*2540*/  USHF.R.U32.HI UR6, URZ, 0x4, UR6 ;  /* 0x000000043f067899 */ /* 0x000fe20008011606 */
[----:B------:R2:W-:Y:S01]  /*2550*/  STL [R1+0x6c], RZ ;  /* 0x00006cff01007387 */ /* 0x0005e20000100800 */
[----:B------:R-:W-:Y:S01]  /*2560*/  ULOP3.LUT UR7, UR7, 0x3fff, URZ, 0xc0, !UPT ;  /* 0x00003fff07077892 */ /* 0x000fe2000f8ec03f */
[----:B------:R-:W-:Y:S01]  /*2570*/  CS2R R2, SRZ ;  /* 0x0000000000027805 */ /* 0x000fe2000001ff00 */
[----:B------:R-:W-:Y:S01]  /*2580*/  ULOP3.LUT UR6, UR6, 0x3fff, URZ, 0xc0, !UPT ;  /* 0x00003fff06067892 */ /* 0x000fe2000f8ec03f */
[----:B------:R2:W-:Y:S01]  /*2590*/  STL [R1+0x68], RZ ;  /* 0x000068ff01007387 */ /* 0x0005e20000100800 */
[----:B------:R-:W-:Y:S01]  /*25a0*/  ULOP3.LUT UR7, UR7, 0x10000, URZ, 0xfc, !UPT ;  /* 0x0001000007077892 */ /* 0x000fe2000f8efc3f */
[----:B------:R-:W-:Y:S01]  /*25b0*/  CS2R R4, SRZ ;  /* 0x0000000000047805 */ /* 0x000fe2000001ff00 */
[----:B------:R-:W-:Y:S01]  /*25c0*/  ULOP3.LUT UR6, UR6, 0x10000, URZ, 0xfc, !UPT ;  /* 0x0001000006067892 */ /* 0x000fe2000f8efc3f */
[----:B------:R2:W-:Y:S01]  /*25d0*/  STL [R1+0x64], RZ ;  /* 0x000064ff01007387 */ /* 0x0005e20000100800 */
[----:B------:R-:W-:Y:S01]  /*25e0*/  ULEA UR10, UR5, UR7, 0x9 ;  /* 0x00000007050a7291 */ /* 0x000fe2000f8e483f */
[----:B------:R-:W-:Y:S01]  /*25f0*/  CS2R R6, SRZ ;  /* 0x0000000000067805 */ /* 0x000fe2000001ff00 */
[----:B------:R-:W-:Y:S01]  /*2600*/  ULEA UR8, UR5, UR6, 0x7 ;  /* 0x0000000605087291 */ /* 0x000fe2000f8e383f */
[----:B------:R2:W-:Y:S01]  /*2610*/  STL [R1+0x60], RZ ;  /* 0x000060ff01007387 */ /* 0x0005e20000100800 */
[----:B------:R-:W-:Y:S01]  /*2620*/  ULDC UR7, c[0x0][0x50c] ;  /* 0x0001430000077ab9 */ /* 0x000fe20000000800 */
[----:B------:R-:W-:Y:S01]  /*2630*/  UMOV UR9, 0xc0000010 ;  /* 0xc000001000097882 */ /* 0x000fe20000000000 */
[----:B------:R-:W-:Y:S01]  /*2640*/  UISETP.NE.AND UP0, UPT, UR7, 0x1, UPT ;  /* 0x000000010700788c */ /* 0x000fe2000bf05270 */
[----:B------:R2:W-:Y:S01]  /*2650*/  STL [R1+0x5c], RZ ;  /* 0x00005cff01007387 */ /* 0x0005e20000100800 */
[----:B------:R-:W-:Y:S01]  /*2660*/  UMOV UR11, 0xc0000010 ;  /* 0xc0000010000b7882 */ /* 0x000fe20000000000 */
[----:B------:R-:W-:Y:S01]  /*2670*/  UMOV UR6, 0x1 ;  /* 0x0000000100067882 */ /* 0x000fe20000000000 */
[----:B------:R-:W-:Y:S01]  /*2680*/  USEL UR7, URZ, 0x1, UP0 ;  /* 0x000000013f077887 */ /* 0x000fe20008000000 */
[----:B------:R2:W-:Y:S01]  /*2690*/  STL [R1+0x58], RZ ;  /* 0x000058ff01007387 */ /* 0x0005e20000100800 */
[----:B------:R-:W-:Y:S01]  /*26a0*/  QGMMA.64x256x32.F32.E4M3.E4M3 R24, gdesc[UR8], RZ, !UPT, gsb0 ;  /* 0x03e00000081879f3 */ /* 0x000fe2000c0008ff */
[----:B------:R-:W-:-:S02]  /*26b0*/  CS2R R8, SRZ ;  /* 0x0000000000087805 */ /* 0x000fc4000001ff00 */
[----:B------:R-:W-:Y:S01]  /*26c0*/  CS2R R10, SRZ ;  /* 0x00000000000a7805 */ /* 0x000fe2000001ff00 */
[----:B------:R2:W-:Y:S01]  /*26d0*/  STL [R1+0x54], RZ ;  /* 0x000054ff01007387 */ /* 0x0005e20000100800 */
[----:B------:R-:W-:Y:S02]  /*26e0*/  ISETP.NE.AND P0, PT, RZ, UR7, PT ;  /* 0x00000007ff007c0c */ /* 0x000fe4000bf05270 */
        /* <DEDUP_REMOVED lines=56> */
[----:B------:R-:W-:Y:S01]  /*2a70*/  CS2R R224, SRZ ;  /* 0x0000000000e07805 */ /* 0x000fe2000001ff00 */
[----:B------:R-:W-:Y:S01]  /*2a80*/  IMAD.MOV.U32 R226, RZ, RZ, RZ ;  /* 0x000000ffffe27224 */ /* 0x000fe200078e00ff */
[----:B------:R2:W-:Y:S04]  /*2a90*/  STL [R1+0x18], RZ ;  /* 0x000018ff01007387 */ /* 0x0005e80000100800 */
[----:B------:R2:W-:Y:S04]  /*2aa0*/  STL [R1+0x14], RZ ;  /* 0x000014ff01007387 */ /* 0x0005e80000100800 */
[----:B------:R2:W-:Y:S04]  /*2ab0*/  STL [R1+0x10], RZ ;  /* 0x000010ff01007387 */ /* 0x0005e80000100800 */
[----:B------:R2:W-:Y:S04]  /*2ac0*/  STL [R1+0xc], RZ ;  /* 0x00000cff01007387 */ /* 0x0005e80000100800 */
[----:B------:R2:W-:Y:S04]  /*2ad0*/  STL [R1+0x8], RZ ;  /* 0x000008ff01007387 */ /* 0x0005e80000100800 */
[----:B------:R2:W-:Y:S04]  /*2ae0*/  STL [R1+0x4], RZ ;  /* 0x000004ff01007387 */ /* 0x0005e80000100800 */
[----:B------:R2:W-:Y:S01]  /*2af0*/  STL [R1], RZ ;  /* 0x000000ff01007387 */ /* 0x0005e20000100800 */
[----:B------:R-:W-:Y:S05]  /*2b00*/  @!P0 BRA `(.L_x_26) ;  /* 0x0000000800808947 */ /* 0x000fea0003800000 */
[----:B------:R-:W-:Y:S02]  /*2b10*/  WARPGROUP.DEPBAR.LE gsb0, 0x0 ;  /* 0x00008000000079c5 */ /* 0x000fe40000010000 */
[----:B------:R-:W-:-:S01]  /*2b20*/  FADD R227, RZ, R122 ;  /* 0x0000007affe37221 */ /* 0x000fc20000000000 */
[----:B------:R-:W-:Y:S01]  /*2b30*/  FADD R226, RZ, R24 ;  /* 0x00000018ffe27221 */ /* 0x000fe20000000000 */
[----:B------:R-:W-:-:S01]  /*2b40*/  FADD R225, RZ, R25 ;  /* 0x00000019ffe17221 */ /* 0x000fc20000000000 */
[----:B------:R-:W-:Y:S01]  /*2b50*/  FADD R224, RZ, R26 ;  /* 0x0000001affe07221 */ /* 0x000fe20000000000 */
[----:B------:R-:W-:-:S01]  /*2b60*/  FADD R223, RZ, R27 ;  /* 0x0000001bffdf7221 */ /* 0x000fc20000000000 */
[----:B------:R0:W-:Y:S01]  /*2b70*/  STL [R1], R227 ;  /* 0x000000e301007387 */ /* 0x0001e20000100800 */
[----:B------:R-:W-:-:S01]  /*2b80*/  FADD R222, RZ, R28 ;  /* 0x0000001cffde7221 */ /* 0x000fc20000000000 */
[----:B------:R-:W-:Y:S01]  /*2b90*/  FADD R221, RZ, R29 ;  /* 0x0000001dffdd7221 */ /* 0x000fe20000000000 */
[----:B------:R-:W-:-:S01]  /*2ba0*/  FADD R220, RZ, R30 ;  /* 0x0000001effdc7221 */ /* 0x000fc20000000000 */
[----:B------:R-:W-:Y:S01]  /*2bb0*/  FADD R219, RZ, R31 ;  /* 0x0000001fffdb7221 */ /* 0x000fe20000000000 */
[----:B------:R-:W-:-:S01]  /*2bc0*/  FADD R218, RZ, R32 ;  /* 0x00000020ffda7221 */ /* 0x000fc20000000000 */
[----:B------:R-:W-:Y:S01]  /*2bd0*/  FADD R217, RZ, R33 ;  /* 0x00000021ffd97221 */ /* 0x000fe20000000000 */
[----:B------:R-:W-:-:S01]  /*2be0*/  FADD R216, RZ, R34 ;  /* 0x00000022ffd87221 */ /* 0x000fc20000000000 */
[----:B------:R-:W-:Y:S01]  /*2bf0*/  FADD R215, RZ, R35 ;  /* 0x00000023ffd77221 */ /* 0x000fe20000000000 */
[----:B------:R-:W-:-:S01]  /*2c00*/  FADD R214, RZ, R36 ;  /* 0x00000024ffd67221 */ /* 0x000fc20000000000 */
[----:B0-----:R-:W-:Y:S01]  /*2c10*/  FADD R227, RZ, R123 ;  /* 0x0000007bffe37221 */ /* 0x001fe20000000000 */
[----:B------:R-:W-:-:S01]  /*2c20*/  FADD R213, RZ, R37 ;  /* 0x00000025ffd57221 */ /* 0x000fc20000000000 */
[----:B------:R-:W-:Y:S01]  /*2c30*/  FADD R212, RZ, R38 ;  /* 0x00000026ffd47221 */ /* 0x000fe20000000000 */
[----:B------:R-:W-:-:S01]  /*2c40*/  FADD R211, RZ, R39 ;  /* 0x00000027ffd37221 */ /* 0x000fc20000000000 */
[----:B------:R-:W-:Y:S01]  /*2c50*/  FADD R210, RZ, R40 ;  /* 0x00000028ffd27221 */ /* 0x000fe20000000000 */
[----:B------:R0:W-:Y:S01]  /*2c60*/  STL [R1+0x4], R227 ;  /* 0x000004e301007387 */ /* 0x0001e20000100800 */
        /* <DEDUP_REMOVED lines=93> */
[----:B------:R-:W-:Y:S01]  /*3240*/  UMOV UR6, URZ ;  /* 0x0000003f00067c82 */ /* 0x000fe20008000000 */
[----:B0-----:R-:W-:-:S05]  /*3250*/  FADD R227, RZ, R130 ;  /* 0x00000082ffe37221 */ /* 0x001fca0000000000 */
[----:B------:R0:W-:Y:S02]  /*3260*/  STL [R1+0x20], R227 ;  /* 0x000020e301007387 */ /* 0x0001e40000100800 */
        /* <DEDUP_REMOVED lines=42> */
.L_x_26:
[----:B------:R-:W-:-:S04]  /*3510*/  UIADD3 UR19, UR5, 0x1, URZ ;  /* 0x0000000105137890 */ /* 0x000fc8000fffe03f */
[----:B------:R-:W-:-:S04]  /*3520*/  UISETP.NE.AND UP0, UPT, UR19, 0x16, UPT ;  /* 0x000000161300788c */ /* 0x000fc8000bf05270 */
[----:B------:R-:W-:Y:S02]  /*3530*/  USEL UR8, URZ, 0x1, UP0 ;  /* 0x000000013f087887 */ /* 0x000fe40008000000 */
[----:B------:R-:W-:Y:S02]  /*3540*/  USEL UR19, UR19, URZ, UP0 ;  /* 0x0000003f13137287 */ /* 0x000fe40008000000 */
[----:B------:R-:W-:-:S06]  /*3550*/  ULOP3.LUT UR8, UR4, UR8, URZ, 0x3c, !UPT ;  /* 0x0000000804087292 */ /* 0x000fcc000f8e3c3f */
[----:B0-----:R-:W-:Y:S01]  /*3560*/  IMAD.U32 R227, RZ, RZ, UR8 ;  /* 0x00000008ffe37e24 */ /* 0x001fe2000f8e00ff */
[----:B------:R-:W-:-:S06]  /*3570*/  UMOV UR8, 0x1 ;  /* 0x0000000100087882 */ /* 0x000fcc0000000000 */
.L_x_21:
[----:B------:R-:W-:-:S06]  /*3580*/  UISETP.GE.AND UP0, UPT, UR16, 0x1, UPT ;  /* 0x000000011000788c */ /* 0x000fcc000bf06270 */
[----:B------:R-:W-:-:S13]  /*3590*/  PLOP3.LUT P0, PT, PT, PT, UP0, 0x80, 0x0 ;  /* 0x000000000000781c */ /* 0x000fda0003f0f008 */
[----:B------:R-:W-:Y:S05]  /*35a0*/  @!P0 BRA `(.L_x_27) ;  /* 0x0000001000908947 */ /* 0x000fea0003800000 */
[----:B------:R-:W-:Y:S01]  /*35b0*/  IMAD.U32 R228, RZ, RZ, UR16 ;  /* 0x00000010ffe47e24 */ /* 0x000fe2000f8e00ff */
[----:B------:R-:W-:Y:S01]  /*35c0*/  UMOV UR24, UR5 ;  /* 0x0000000500187c82 */ /* 0x000fe20008000000 */
[----:B------:R-:W-:-:S05]  /*35d0*/  ULDC UR32, c[0x0][0x50c] ;  /* 0x0001430000207ab9 */ /* 0x000fca0000000800 */
.L_x_35:
[----:B------:R-:W-:-:S06]  /*35e0*/  UISETP.NE.AND UP0, UPT, UR27, 0x3, UPT ;  /* 0x000000031b00788c */ /* 0x000fcc000bf05270 */
[----:B------:R-:W-:-:S13]  /*35f0*/  PLOP3.LUT P1, PT, PT, PT, UP0, 0x80, 0x0 ;  /* 0x000000000000781c */ /* 0x000fda0003f2f008 */
[----:B-1---5:R-:W-:Y:S05]  /*3600*/  @!P1 BRA `(.L_x_28) ;  /* 0x0000000000049947 */ /* 0x022fea0003800000 */
[----:B------:R-:W-:Y:S01]  /*3610*/  BPT.TRAP 0x1 ;  /* 0x000000040000795c */ /* 0x000fe20000300000 */
.L_x_28:
[----:B------:R-:W-:Y:S01]  /*3620*/  ULEA UR9, UR19, UR12, 0x3 ;  /* 0x0000000c13097291 */ /* 0x000fe2000f8e183f */
[----:B------:R-:W-:-:S08]  /*3630*/  SHF.L.U32 R229, R227, 0x1f, RZ ;  /* 0x0000001fe3e57819 */ /* 0x000fd000000006ff */
[----:B------:R0:W1:Y:S01]  /*3640*/  SYNCS.PHASECHK.TRANS64.TRYWAIT P0, [UR9], R229 ;  /* 0x000000e5ff0075a7 */ /* 0x0000620008000149 */
[----:B------:R-:W-:Y:S05]  /*3650*/  @!P1 BRA `(.L_x_29) ;  /* 0x0000000000049947 */ /* 0x000fea0003800000 */
[----:B------:R-:W-:Y:S01]  /*3660*/  BPT.TRAP 0x1 ;  /* 0x000000040000795c */ /* 0x000fe20000300000 */
.L_x_29:
[----:B-1----:R-:W-:Y:S05]  /*3670*/  @P0 BRA `(.L_x_30) ;  /* 0x0000000000080947 */ /* 0x002fea0003800000 */
[----:B------:R-:W1:Y:S02]  /*3680*/  SYNCS.PHASECHK.TRANS64.TRYWAIT P0, [UR9], R229 ;  /* 0x000000e5ff0075a7 */ /* 0x000e640008000149 */
[----:B-1----:R-:W-:Y:S05]  /*3690*/  @!P0 BRA `(.L_x_31) ;  /* 0x000000d800608947 */ /* 0x002fea0003800000 */
.L_x_30:
[----:B------:R-:W-:Y:S01]  /*36a0*/  UIADD3 UR9, UR12, 0x280, URZ ;  /* 0x000002800c097890 */ /* 0x000fe2000fffe03f */
[----:B------:R-:W-:Y:S01]  /*36b0*/  WARPGROUP.ARRIVE ;  /* 0x00000000000079c5 */ /* 0x000fe20000000000 */
[----:B------:R-:W-:Y:S02]  /*36c0*/  UIADD3 UR10, UR12, 0xb280, URZ ;  /* 0x0000b2800c0a7890 */ /* 0x000fe4000fffe03f */
[----:B------:R-:W-:Y:S02]  /*36d0*/  UISETP.NE.AND UP0, UPT, UR7, URZ, UPT ;  /* 0x0000003f0700728c */ /* 0x000fe4000bf05270 */
[----:B------:R-:W-:Y:S02]  /*36e0*/  USHF.R.U32.HI UR9, URZ, 0x4, UR9 ;  /* 0x000000043f097899 */ /* 0x000fe40008011609 */
[----:B------:R-:W-:Y:S02]  /*36f0*/  USHF.R.U32.HI UR10, URZ, 0x4, UR10 ;  /* 0x000000043f0a7899 */ /* 0x000fe4000801160a */
[----:B------:R-:W-:-:S02]  /*3700*/  USEL UR8, UR8, URZ, !UP0 ;  /* 0x0000003f08087287 */ /* 0x000fc4000c000000 */
[----:B------:R-:W-:Y:S02]  /*3710*/  ULOP3.LUT UR9, UR9, 0x3fff, URZ, 0xc0, !UPT ;  /* 0x00003fff09097892 */ /* 0x000fe4000f8ec03f */
[----:B------:R-:W-:Y:S02]  /*3720*/  ULOP3.LUT UR10, UR10, 0x3fff, URZ, 0xc0, !UPT ;  /* 0x00003fff0a0a7892 */ /* 0x000fe4000f8ec03f */
[----:B------:R-:W-:Y:S02]  /*3730*/  UISETP.NE.U32.AND UP0, UPT, UR8, URZ, UPT ;  /* 0x0000003f0800728c */ /* 0x000fe4000bf05070 */
[----:B------:R-:W-:Y:S02]  /*3740*/  ULOP3.LUT UR8, UR9, 0x10000, URZ, 0xfc, !UPT ;  /* 0x0001000009087892 */ /* 0x000fe4000f8efc3f */
[----:B------:R-:W-:Y:S02]  /*3750*/  ULOP3.LUT UR10, UR10, 0x10000, URZ, 0xfc, !UPT ;  /* 0x000100000a0a7892 */ /* 0x000fe4000f8efc3f */
[----:B------:R-:W-:-:S02]  /*3760*/  ULEA UR8, UR19, UR8, 0x7 ;  /* 0x0000000813087291 */ /* 0x000fc4000f8e383f */
[----:B------:R-:W-:Y:S01]  /*3770*/  ULEA UR10, UR19, UR10, 0x9 ;  /* 0x0000000a130a7291 */ /* 0x000fe2000f8e483f */
[----:B------:R-:W-:Y:S01]  /*3780*/  UMOV UR9, 0xc0000010 ;  /* 0xc000001000097882 */ /* 0x000fe20000000000 */
[----:B------:R-:W-:Y:S01]  /*3790*/  UMOV UR11, 0xc0000010 ;  /* 0xc0000010000b7882 */ /* 0x000fe20000000000 */
[----:B------:R-:W-:-:S06]  /*37a0*/  UIADD3 UR6, UR6, 0x1, URZ ;  /* 0x0000000106067890 */ /* 0x000fcc000fffe03f */
[----:B------:R-:W-:Y:S01]  /*37b0*/  QGMMA.64x256x32.F32.E4M3.E4M3 R24, gdesc[UR8], R24, UP0, gsb0 ;  /* 0x03e00000081879f3 */ /* 0x000fe2000b800818 */
[----:B------:R-:W-:-:S04]  /*37c0*/  UISETP.NE.AND UP0, UPT, UR6, UR32, UPT ;  /* 0x000000200600728c */ /* 0x000fc8000bf05270 */
[----:B------:R-:W-:-:S06]  /*37d0*/  USEL UR7, URZ, 0x1, UP0 ;  /* 0x000000013f077887 */ /* 0x000fcc0008000000 */
[----:B------:R-:W-:Y:S01]  /*37e0*/  ISETP.NE.AND P0, PT, RZ, UR7, PT ;  /* 0x00000007ff007c0c */ /* 0x000fe2000bf05270 */
[----:B------:R-:W-:-:S12]  /*37f0*/  WARPGROUP.DEPBAR.LE gsb0, 0x1 ;  /* 0x00008000000079c5 */ /* 0x000fd80000010100 */
[----:B------:R-:W-:Y:S05]  /*3800*/  @!P0 BRA `(.L_x_32) ;  /* 0x0000000c00808947 */ /* 0x000fea0003800000 */
[----:B------:R-:W-:Y:S02]  /*3810*/  WARPGROUP.DEPBAR.LE gsb0, 0x0 ;  /* 0x00008000000079c5 */ /* 0x000fe40000010000 */
[----:B------:R-:W-:-:S01]  /*3820*/  FADD R226, R24, R226 ;  /* 0x000000e218e27221 */ /* 0x000fc20000000000 */
[----:B------:R-:W-:Y:S01]  /*3830*/  FADD R225, R25, R225 ;  /* 0x000000e119e17221 */ /* 0x000fe20000000000 */
[----:B------:R1:W-:Y:S01]  /*3840*/  STL [R1+0xa4], R227 ;  /* 0x0000a4e301007387 */ /* 0x0003e20000100800 */
[----:B------:R-:W-:-:S01]  /*3850*/  FADD R224, R26, R224 ;  /* 0x000000e01ae07221 */ /* 0x000fc20000000000 */
[----:B------:R-:W-:Y:S01]  /*3860*/  FADD R223, R27, R223 ;  /* 0x000000df1bdf7221 */ /* 0x000fe20000000000 */
[----:B------:R-:W-:-:S01]  /*3870*/  FADD R222, R28, R222 ;  /* 0x000000de1cde7221 */ /* 0x000fc20000000000 */
[----:B------:R-:W-:Y:S01]  /*3880*/  FADD R221, R29, R221 ;  /* 0x000000dd1ddd7221 */ /* 0x000fe20000000000 */
[----:B-1----:R-:W3:Y:S04]  /*3890*/  LDL.LU R227, [R1+0x30] ;  /* 0x0000300001e37983 */ /* 0x002ee80000300800 */
[----:B------:R1:W-:Y:S01]  /*38a0*/  STL [R1+0xa8], R226 ;  /* 0x0000a8e201007387 */ /* 0x0003e20000100800 */
[----:B------:R-:W-:-:S01]  /*38b0*/  FADD R220, R30, R220 ;  /* 0x000000dc1edc7221 */ /* 0x000fc20000000000 */
[----:B------:R-:W-:-:S02]  /*38c0*/  FADD R219, R31, R219 ;  /* 0x000000db1fdb7221 */ /* 0x000fc40000000000 */
[----:B-1----:R-:W4:Y:S04]  /*38d0*/  LDL.LU R226, [R1+0x2c] ;  /* 0x00002c0001e27983 */ /* 0x002f280000300800 */
[----:B------:R1:W-:Y:S01]  /*38e0*/  STL [R1+0xac], R225 ;  /* 0x0000ace101007387 */ /* 0x0003e20000100800 */
[----:B------:R-:W-:-:S03]  /*38f0*/  FADD R218, R32, R218 ;  /* 0x000000da20da7221 */ /* 0x000fc60000000000 */
[----:B-1----:R-:W2:Y:S04]  /*3900*/  LDL.LU R225, [R1+0x28] ;  /* 0x0000280001e17983 */ /* 0x002ea80000300800 */
        /* <DEDUP_REMOVED lines=9> */
[----:B------:R1:W-:Y:S04]  /*39a0*/  STL [R1+0xbc], R221 ;  /* 0x0000bcdd01007387 */ /* 0x0003e80000100800 */
        /* <DEDUP_REMOVED lines=12> */
[----:B-1----:R-:W2:Y:S01]  /*3a70*/  LDL.LU R215, [R1] ;  /* 0x0000000001d77983 */ /* 0x002ea20000300800 */
[----:B------:R-:W-:-:S01]  /*3a80*/  FADD R214, R36, R214 ;  /* 0x000000d624d67221 */ /* 0x000fc20000000000 */
[----:B------:R-:W-:Y:S01]  /*3a90*/  FADD R213, R37, R213 ;  /* 0x000000d525d57221 */ /* 0x000fe20000000000 */
[----:B------:R-:W-:-:S01]  /*3aa0*/  FADD R212, R38, R212 ;  /* 0x000000d426d47221 */ /* 0x000fc20000000000 */
[----:B------:R-:W-:Y:S01]  /*3ab0*/  FADD R211, R39, R211 ;  /* 0x000000d327d37221 */ /* 0x000fe20000000000 */
[----:B------:R-:W-:-:S01]  /*3ac0*/  FADD R210, R40, R210 ;  /* 0x000000d228d27221 */ /* 0x000fc20000000000 */
[----:B------:R-:W-:Y:S01]  /*3ad0*/  STL [R1+0xd8], R214 ;  /* 0x0000d8d601007387 */ /* 0x000fe20000100800 */
        /* <DEDUP_REMOVED lines=11> */
[----:B------:R1:W-:Y:S01]  /*3b90*/  STL [R1+0xe4], R211 ;  /* 0x0000e4d301007387 */ /* 0x0003e20000100800 */
[----:B------:R-:W-:-:S01]  /*3ba0*/  FADD R200, R50, R200 ;  /* 0x000000c832c87221 */ /* 0x000fc20000000000 */
[----:B------:R-:W-:Y:S01]  /*3bb0*/  FADD R199, R51, R199 ;  /* 0x000000c733c77221 */ /* 0x000fe20000000000 */
        /* <DEDUP_REMOVED lines=69> */
[----:B-----5:R-:W-:Y:S01]  /*4010*/  FADD R0, R121, R0 ;  /* 0x0000000079007221 */ /* 0x020fe20000000000 */
[----:B---3--:R-:W-:-:S01]  /*4020*/  FADD R227, R134, R227 ;  /* 0x000000e386e37221 */ /* 0x008fc20000000000 */
[----:B----4-:R-:W-:Y:S01]  /*4030*/  FADD R226, R133, R226 ;  /* 0x000000e285e27221 */ /* 0x010fe20000000000 */
[----:B--2---:R-:W-:-:S01]  /*4040*/  FADD R225, R132, R225 ;  /* 0x000000e184e17221 */ /* 0x004fc20000000000 */
        /* <DEDUP_REMOVED lines=9> */
[----:B------:R-:W-:-:S05]  /*40e0*/  FADD R215, R122, R215 ;  /* 0x000000d77ad77221 */ /* 0x000fca0000000000 */
[----:B------:R2:W-:Y:S04]  /*40f0*/  STL [R1], R215 ;  /* 0x000000d701007387 */ /* 0x0005e80000100800 */
[----:B------:R3:W-:Y:S04]  /*4100*/  STL [R1+0x4], R216 ;  /* 0x000004d801007387 */ /* 0x0007e80000100800 */
        /* <DEDUP_REMOVED lines=8> */
[----:B-1----:R-:W4:Y:S04]  /*4190*/  LDL.LU R211, [R1+0x34] ;  /* 0x0000340001d37983 */ /* 0x002f280000300800 */
[----:B------:R1:W-:Y:S04]  /*41a0*/  STL [R1+0x28], R225 ;  /* 0x000028e101007387 */ /* 0x0003e80000100800 */
[----:B------:R-:W4:Y:S04]  /*41b0*/  LDL.LU R212, [R1+0x38] ;  /* 0x0000380001d47983 */ /* 0x000f280000300800 */
[----:B------:R1:W-:Y:S04]  /*41c0*/  STL [R1+0x2c], R226 ;  /* 0x00002ce201007387 */ /* 0x0003e80000100800 */
[----:B------:R-:W4:Y:S04]  /*41d0*/  LDL.LU R213, [R1+0x3c] ;  /* 0x00003c0001d57983 */ /* 0x000f280000300800 */
[----:B------:R1:W-:Y:S04]  /*41e0*/  STL [R1+0x30], R227 ;  /* 0x000030e301007387 */ /* 0x0003e80000100800 */
[----:B------:R-:W4:Y:S04]  /*41f0*/  LDL.LU R214, [R1+0x40] ;  /* 0x0000400001d67983 */ /* 0x000f280000300800 */
[----:B--2---:R-:W2:Y:S04]  /*4200*/  LDL.LU R215, [R1+0x44] ;  /* 0x0000440001d77983 */ /* 0x004ea80000300800 */
[----:B---3--:R-:W3:Y:S04]  /*4210*/  LDL.LU R216, [R1+0x48] ;  /* 0x0000480001d87983 */ /* 0x008ee80000300800 */
[----:B----4-:R-:W4:Y:S04]  /*4220*/  LDL.LU R217, [R1+0x4c] ;  /* 0x00004c0001d97983 */ /* 0x010f280000300800 */
[----:B0-----:R-:W4:Y:S04]  /*4230*/  LDL.LU R218, [R1+0x50] ;  /* 0x0000500001da7983 */ /* 0x001f280000300800 */
[----:B------:R-:W4:Y:S04]  /*4240*/  LDL.LU R219, [R1+0x54] ;  /* 0x0000540001db7983 */ /* 0x000f280000300800 */
[----:B------:R-:W4:Y:S04]  /*4250*/  LDL.LU R220, [R1+0x58] ;  /* 0x0000580001dc7983 */ /* 0x000f280000300800 */
[----:B------:R-:W4:Y:S04]  /*4260*/  LDL.LU R221, [R1+0x5c] ;  /* 0x00005c0001dd7983 */ /* 0x000f280000300800 */
[----:B------:R-:W4:Y:S04]  /*4270*/  LDL.LU R222, [R1+0x60] ;  /* 0x0000600001de7983 */ /* 0x000f280000300800 */
[----:B------:R-:W4:Y:S04]  /*4280*/  LDL.LU R223, [R1+0x64] ;  /* 0x0000640001df7983 */ /* 0x000f280000300800 */
[----:B------:R-:W4:Y:S04]  /*4290*/  LDL.LU R224, [R1+0x68] ;  /* 0x0000680001e07983 */ /* 0x000f280000300800 */
[----:B-1----:R-:W4:Y:S04]  /*42a0*/  LDL.LU R225, [R1+0x6c] ;  /* 0x00006c0001e17983 */ /* 0x002f280000300800 */
[----:B------:R-:W4:Y:S04]  /*42b0*/  LDL.LU R226, [R1+0x70] ;  /* 0x0000700001e27983 */ /* 0x000f280000300800 */
[----:B------:R-:W4:Y:S01]  /*42c0*/  LDL.LU R227, [R1+0x74] ;  /* 0x0000740001e37983 */ /* 0x000f220000300800 */
[----:B------:R-:W-:-:S05]  /*42d0*/  FADD R211, R135, R211 ;  /* 0x000000d387d37221 */ /* 0x000fca0000000000 */
[----:B------:R0:W-:Y:S01]  /*42e0*/  STL [R1+0x34], R211 ;  /* 0x000034d301007387 */ /* 0x0001e20000100800 */
[----:B------:R-:W-:-:S03]  /*42f0*/  FADD R212, R136, R212 ;  /* 0x000000d488d47221 */ /* 0x000fc60000000000 */
[----:B0-----:R1:W5:Y:S01]  /*4300*/  LDL.LU R211, [R1+0xe4] ;  /* 0x0000e40001d37983 */ /* 0x0013620000300800 */
[----:B------:R-:W-:-:S03]  /*4310*/  FADD R213, R137, R213 ;  /* 0x000000d589d57221 */ /* 0x000fc60000000000 */
[----:B------:R0:W-:Y:S01]  /*4320*/  STL [R1+0x38], R212 ;  /* 0x000038d401007387 */ /* 0x0001e20000100800 */
[----:B------:R-:W-:-:S01]  /*4330*/  FADD R214, R138, R214 ;  /* 0x000000d68ad67221 */ /* 0x000fc20000000000 */
[----:B--2---:R-:W-:Y:S02]  /*4340*/  FADD R215, R139, R215 ;  /* 0x000000d78bd77221 */ /* 0x004fe40000000000 */
[----:B0-----:R1:W5:Y:S01]  /*4350*/  LDL.LU R212, [R1+0xe0] ;  /* 0x0000e00001d47983 */ /* 0x0013620000300800 */
[----:B---3--:R-:W-:-:S03]  /*4360*/  FADD R216, R140, R216 ;  /* 0x000000d88cd87221 */ /* 0x008fc60000000000 */
[----:B------:R0:W-:Y:S01]  /*4370*/  STL [R1+0x3c], R213 ;  /* 0x00003cd501007387 */ /* 0x0001e20000100800 */
[----:B----4-:R-:W-:-:S03]  /*4380*/  FADD R217, R141, R217 ;  /* 0x000000d98dd97221 */ /* 0x010fc60000000000 */
[----:B0-----:R1:W5:Y:S01]  /*4390*/  LDL.LU R213, [R1+0xdc] ;  /* 0x0000dc0001d57983 */ /* 0x0013620000300800 */
[----:B------:R-:W-:-:S03]  /*43a0*/  FADD R218, R142, R218 ;  /* 0x000000da8eda7221 */ /* 0x000fc60000000000 */
[----:B------:R0:W-:Y:S01]  /*43b0*/  STL [R1+0x40], R214 ;  /* 0x000040d601007387 */ /* 0x0001e20000100800 */
[----:B------:R-:W-:-:S01]  /*43c0*/  FADD R219, R143, R219 ;  /* 0x000000db8fdb7221 */ /* 0x000fc20000000000 */
[----:B------:R-:W-:Y:S02]  /*43d0*/  FADD R220, R144, R220 ;  /* 0x000000dc90dc7221 */ /* 0x000fe40000000000 */
[----:B0-----:R1:W5:Y:S04]  /*43e0*/  LDL.LU R214, [R1+0xd8] ;  /* 0x0000d80001d67983 */ /* 0x0013680000300800 */
[----:B------:R0:W-:Y:S01]  /*43f0*/  STL [R1+0x44], R215 ;  /* 0x000044d701007387 */ /* 0x0001e20000100800 */
[----:B------:R-:W-:-:S01]  /*4400*/  FADD R221, R145, R221 ;  /* 0x000000dd91dd7221 */ /* 0x000fc20000000000 */
[----:B------:R-:W-:-:S02]  /*4410*/  FADD R222, R146, R222 ;  /* 0x000000de92de7221 */ /* 0x000fc40000000000 */
[----:B0-----:R1:W5:Y:S04]  /*4420*/  LDL.LU R215, [R1+0xd4] ;  /* 0x0000d40001d77983 */ /* 0x0013680000300800 */
[----:B------:R0:W-:Y:S01]  /*4430*/  STL [R1+0x48], R216 ;  /* 0x000048d801007387 */ /* 0x0001e20000100800 */
[----:B------:R-:W-:-:S03]  /*4440*/  FADD R223, R147, R223 ;  /* 0x000000df93df7221 */ /* 0x000fc60000000000 */
        /* <DEDUP_REMOVED lines=13> */
[----:B------:R0:W-:Y:S04]  /*4520*/  STL [R1+0x5c], R221 ;  /* 0x00005cdd01007387 */ /* 0x0001e80000100800 */
        /* <DEDUP_REMOVED lines=12> */
[----:B0-----:R1:W5:Y:S01]  /*45f0*/  LDL.LU R227, [R1+0xa4] ;  /* 0x0000a40001e37983 */ /* 0x0013620000300800 */
[----:B------:R-:W-:-:S05]  /*4600*/  UMOV UR6, URZ ;  /* 0x0000003f00067c82 */ /* 0x000fca0008000000 */
.L_x_32:
[----:B------:R-:W-:Y:S05]  /*4610*/  @!P1 BRA `(.L_x_33) ;  /* 0x0000000000049947 */ /* 0x000fea0003800000 */
[----:B------:R-:W-:Y:S01]  /*4620*/  BPT.TRAP 0x1 ;  /* 0x000000040000795c */ /* 0x000fe20000300000 */
.L_x_33:
[----:B------:R3:W-:Y:S04]  /*4630*/  STL [R1+0xa8], R2 ;  /* 0x0000a80201007387 */ /* 0x0007e80000100800 */
[----:B---3--:R-:W3:Y:S04]  /*4640*/  LDL R2, [R1+0x78] ;  /* 0x0000780001027983 */ /* 0x008ee80000100800 */
[----:B-----5:R4:W-:Y:S04]  /*4650*/  STL [R1+0xa4], R0 ;  /* 0x0000a40001007387 */ /* 0x0209e80000100800 */
[----:B----4-:R-:W4:Y:S01]  /*4660*/  LDL R0, [R1+0x80] ;  /* 0x0000800001007983 */ /* 0x010f220000100800 */
[----:B0-----:R-:W-:Y:S01]  /*4670*/  IMAD.U32 R229, RZ, RZ, UR24 ;  /* 0x00000018ffe57e24 */ /* 0x001fe2000f8e00ff */
[----:B---3--:R-:W-:-:S02]  /*4680*/  ISETP.NE.AND P0, PT, R2, RZ, PT ;  /* 0x000000ff0200720c */ /* 0x008fc40003f05270 */
[----:B------:R0:W5:Y:S11]  /*4690*/  LDL.LU R2, [R1+0xa8] ;  /* 0x0000a80001027983 */ /* 0x0001760000300800 */
[----:B------:R-:W-:-:S05]  /*46a0*/  @P0 LEA R229, R229, UR12, 0x3 ;  /* 0x0000000ce5e50c11 */ /* 0x000fca000f8e18ff */
[----:B------:R-:W-:-:S05]  /*46b0*/  @P0 VIADD R229, R229, 0xb0 ;  /* 0x000000b0e5e50836 */ /* 0x000fca0000000000 */
[----:B----4-:R-:W-:Y:S02]  /*46c0*/  @P0 PRMT R229, R0, 0x654, R229 ;  /* 0x0000065400e50816 */ /* 0x010fe400000000e5 */
[----:B------:R0:W5:Y:S01]  /*46d0*/  LDL.LU R0, [R1+0xa4] ;  /* 0x0000a40001007983 */ /* 0x0001620000300800 */
[----:B------:R-:W-:Y:S01]  /*46e0*/  UISETP.GT.U32.AND UP0, UPT, UR13, 0x1, UPT ;  /* 0x000000010d00788c */ /* 0x000fe2000bf04070 */
[----:B------:R0:W-:Y:S05]  /*46f0*/  @P0 SYNCS.ARRIVE.TRANS64.RED.A1T0 RZ, [R229+URZ], RZ ;  /* 0x000000ffe5ff09a7 */ /* 0x0001ea000810043f */
[----:B------:R-:W-:-:S13]  /*4700*/  PLOP3.LUT P0, PT, PT, PT, UP0, 0x80, 0x0 ;  /* 0x000000000000781c */ /* 0x000fda0003f0f008 */
[----:B0-----:R-:W-:Y:S05]  /*4710*/  @P0 BRA `(.L_x_34) ;  /* 0x0000000000040947 */ /* 0x001fea0003800000 */
[----:B------:R-:W-:Y:S01]  /*4720*/  BPT.TRAP 0x1 ;  /* 0x000000040000795c */ /* 0x000fe20000300000 */
.L_x_34:
[----:B------:R-:W-:Y:S01]  /*4730*/  UIADD3 UR19, UR19, 0x1, URZ ;  /* 0x0000000113137890 */ /* 0x000fe2000fffe03f */
[C---:B------:R-:W-:Y:S01]  /*4740*/  ISETP.GT.AND P0, PT, R228.reuse, 0x1, PT ;  /* 0x00000001e400780c */ /* 0x040fe20003f04270 */
[----:B------:R-:W-:Y:S01]  /*4750*/  UIADD3 UR24, UR24, 0x1, URZ ;  /* 0x0000000118187890 */ /* 0x000fe2000fffe03f */
[----:B------:R-:W-:Y:S01]  /*4760*/  VIADD R228, R228, 0xffffffff ;  /* 0xffffffffe4e47836 */ /* 0x000fe20000000000 */
[----:B------:R-:W-:Y:S02]  /*4770*/  UISETP.NE.AND UP0, UPT, UR19, 0x16, UPT ;  /* 0x000000161300788c */ /* 0x000fe4000bf05270 */
[----:B------:R-:W-:Y:S02]  /*4780*/  UISETP.NE.AND UP1, UPT, UR24, 0x16, UPT ;  /* 0x000000161800788c */ /* 0x000fe4000bf25270 */
[----:B------:R-:W-:Y:S02]  /*4790*/  USEL UR8, URZ, 0x1, UP0 ;  /* 0x000000013f087887 */ /* 0x000fe40008000000 */
[----:B------:R-:W-:-:S02]  /*47a0*/  USEL UR19, UR19, URZ, UP0 ;  /* 0x0000003f13137287 */ /* 0x000fc40008000000 */
[----:B------:R-:W-:Y:S02]  /*47b0*/  USEL UR24, UR24, URZ, UP1 ;  /* 0x0000003f18187287 */ /* 0x000fe40008800000 */
[----:B------:R-:W-:Y:S01]  /*47c0*/  LOP3.LUT R227, R227, UR8, RZ, 0x3c, !PT ;  /* 0x00000008e3e37c12 */ /* 0x000fe2000f8e3cff */
[----:B------:R-:W-:Y:S01]  /*47d0*/  UMOV UR8, 0x1 ;  /* 0x0000000100087882 */ /* 0x000fe20000000000 */
[----:B------:R-:W-:Y:S08]  /*47e0*/  @P0 BRA `(.L_x_35) ;  /* 0xffffffec007c0947 */ /* 0x000ff0000383ffff */
.L_x_27:
[----:B------:R-:W-:-:S04]  /*47f0*/  UISETP.NE.AND UP0, UPT, UR6, URZ, UPT ;  /* 0x0000003f0600728c */ /* 0x000fc8000bf05270 */
[----:B------:R-:W-:-:S06]  /*4800*/  USEL UR6, URZ, 0x1, !UP0 ;  /* 0x000000013f067887 */ /* 0x000fcc000c000000 */
[----:B------:R-:W-:-:S13]  /*4810*/  ISETP.NE.AND P0, PT, RZ, UR6, PT ;  /* 0x00000006ff007c0c */ /* 0x000fda000bf05270 */
[----:B------:R-:W-:Y:S05]  /*4820*/  @!P0 BRA `(.L_x_36) ;  /* 0x0000000c00dc8947 */ /* 0x000fea0003800000 */
[----:B------:R-:W3:Y:S04]  /*4830*/  LDL.LU R227, [R1+0x74] ;  /* 0x0000740001e37983 */ /* 0x000ee80000300800 */
[----:B---3--:R0:W-:Y:S04]  /*4840*/  STL [R1+0xa4], R227 ;  /* 0x0000a4e301007387 */ /* 0x0081e80000100800 */
[----:B0-----:R-:W3:Y:S04]  /*4850*/  LDL.LU R227, [R1+0x70] ;  /* 0x0000700001e37983 */ /* 0x001ee80000300800 */
        /* <DEDUP_REMOVED lines=55> */
[----:B0-----:R-:W3:Y:S01]  /*4bd0*/  LDL.LU R227, [R1] ;  /* 0x0000000001e37983 */ /* 0x001ee20000300800 */
[----:B------:R-:W-:-:S02]  /*4be0*/  WARPGROUP.DEPBAR.LE gsb0, 0x0 ;  /* 0x00008000000079c5 */ /* 0x000fc40000010000 */
[----:B------:R-:W-:Y:S01]  /*4bf0*/  FADD R226, R24, R226 ;  /* 0x000000e218e27221 */ /* 0x000fe20000000000 */
        /* <DEDUP_REMOVED lines=95> */
[----:B-----5:R-:W-:Y:S01]  /*51f0*/  FADD R2, R120, R2 ;  /* 0x0000000278027221 */ /* 0x020fe20000000000 */
[----:B------:R-:W-:Y:S01]  /*5200*/  FADD R0, R121, R0 ;  /* 0x0000000079007221 */ /* 0x000fe20000000000 */
[----:B---3--:R-:W-:-:S05]  /*5210*/  FADD R227, R122, R227 ;  /* 0x000000e37ae37221 */ /* 0x008fca0000000000 */
[----:B------:R0:W-:Y:S04]  /*5220*/  STL [R1], R227 ;  /* 0x000000e301007387 */ /* 0x0001e80000100800 */
[----:B0-----:R-:W3:Y:S02]  /*5230*/  LDL.LU R227, [R1+0x114] ;  /* 0x0001140001e37983 */ /* 0x001ee40000300800 */
[----:B---3--:R-:W-:-:S05]  /*5240*/  FADD R227, R123, R227 ;  /* 0x000000e37be37221 */ /* 0x008fca0000000000 */
[----:B------:R0:W-:Y:S04]  /*5250*/  STL [R1+0x4], R227 ;  /* 0x000004e301007387 */ /* 0x0001e80000100800 */
        /* <DEDUP_REMOVED lines=83> */
[----:B------:R0:W-:Y:S02]  /*5790*/  STL [R1+0x74], R227 ;  /* 0x000074e301007387 */ /* 0x0001e40000100800 */
.L_x_36:
[----:B0-----:R-:W-:-:S04]  /*57a0*/  IMAD.U32 R227, RZ, RZ, UR31 ;  /* 0x0000001fffe37e24 */ /* 0x001fc8000f8e00ff */
[----:B------:R0:W-:Y:S01]  /*57b0*/  SYNCS.ARRIVE.TRANS64.A1T0 RZ, [R227+UR29], RZ ;  /* 0x000000ffe3ff79a7 */ /* 0x0001e2000810001d */
[----:B------:R-:W-:Y:S02]  /*57c0*/  WARPGROUP.DEPBAR.LE gsb0, 0x0 ;  /* 0x00008000000079c5 */ /* 0x000fe40000010000 */
[----:B------:R-:W3:Y:S02]  /*57d0*/  LDC R24, c[0x0][0x28c] ;  /* 0x0000a300ff187b82 */ /* 0x000ee40000000800 */
[----:B---3--:R-:W-:-:S13]  /*57e0*/  ISETP.GE.AND P0, PT, R24, 0x1, PT ;  /* 0x000000011800780c */ /* 0x008fda0003f06270 */
[----:B0-----:R-:W-:Y:S05]  /*57f0*/  @!P0 BRA `(.L_x_37) ;  /* 0x0000000000608947 */ /* 0x001fea0003800000 */
[----:B------:R-:W-:-:S06]  /*5800*/  UISETP.NE.AND UP0, UPT, UR27, 0x3, UPT ;  /* 0x000000031b00788c */ /* 0x000fcc000bf05270 */
[----:B------:R-:W-:-:S13]  /*5810*/  PLOP3.LUT P0, PT, PT, PT, UP0, 0x80, 0x0 ;  /* 0x000000000000781c */ /* 0x000fda0003f0f008 */
[----:B------:R-:W-:Y:S05]  /*5820*/  @!P0 BRA `(.L_x_38) ;  /* 0x0000000000048947 */ /* 0x000fea0003800000 */
[----:B------:R-:W-:Y:S01]  /*5830*/  BPT.TRAP 0x1 ;  /* 0x000000040000795c */ /* 0x000fe20000300000 */
.L_x_38:
[----:B-----5:R0:W-:Y:S04]  /*5840*/  STL [R1+0xa4], R0 ;  /* 0x0000a40001007387 */ /* 0x0201e80000100800 */
[----:B------:R-:W3:Y:S04]  /*5850*/  LDL R227, [R1+0x80] ;  /* 0x0000800001e37983 */ /* 0x000ee80000100800 */
[----:B0-----:R-:W4:Y:S02]  /*5860*/  LDL R0, [R1+0x78] ;  /* 0x0000780001007983 */ /* 0x001f240000100800 */
[----:B----4-:R-:W-:-:S02]  /*5870*/  ISETP.NE.AND P0, PT, R0, RZ, PT ;  /* 0x000000ff0000720c */ /* 0x010fc40003f05270 */
[----:B------:R0:W5:Y:S11]  /*5880*/  LDL.LU R0, [R1+0xa4] ;  /* 0x0000a40001007983 */ /* 0x0001760000300800 */
[----:B------:R-:W-:-:S05]  /*5890*/  VOTEU.ANY UP0, P0 ;  /* 0x00000000003f7886 */ /* 0x000fca0000000100 */
[----:B------:R-:W-:-:S06]  /*58a0*/  @UP0 UIADD3 UR6, UR16, UR5, URZ ;  /* 0x0000000510060290 */ /* 0x000fcc000fffe03f */
[----:B------:R-:W-:-:S04]  /*58b0*/  IMAD.U32 R24, RZ, RZ, UR6 ;  /* 0x00000006ff187e24 */ /* 0x000fc8000f8e00ff */
[----:B------:R-:W-:-:S04]  /*58c0*/  @P0 IMAD.WIDE.U32 R24, R24, -0x45d1745d, RZ ;  /* 0xba2e8ba318180825 */ /* 0x000fc800078e00ff */
[----:B------:R-:W-:Y:S01]  /*58d0*/  IMAD.U32 R27, RZ, RZ, UR6 ;  /* 0x00000006ff1b7e24 */ /* 0x000fe2000f8e00ff */
[----:B------:R-:W-:-:S05]  /*58e0*/  @P0 SHF.R.U32.HI R24, RZ, 0x4, R25 ;  /* 0x00000004ff180819 */ /* 0x000fca0000011619 */
[----:B------:R-:W-:-:S05]  /*58f0*/  @P0 IMAD R24, R24, -0x16, R27 ;  /* 0xffffffea18180824 */ /* 0x000fca00078e021b */
[----:B------:R-:W-:Y:S01]  /*5900*/  @P0 LEA R24, R24, UR12, 0x3 ;  /* 0x0000000c18180c11 */ /* 0x000fe2000f8e18ff */
[----:B------:R-:W-:-:S04]  /*5910*/  UISETP.GT.U32.AND UP0, UPT, UR13, 0x1, UPT ;  /* 0x000000010d00788c */ /* 0x000fc8000bf04070 */
[----:B------:R-:W-:-:S05]  /*5920*/  @P0 VIADD R24, R24, 0xb0 ;  /* 0x000000b018180836 */ /* 0x000fca0000000000 */
[----:B---3--:R-:W-:-:S04]  /*5930*/  @P0 PRMT R24, R227, 0x654, R24 ;  /* 0x00000654e3180816 */ /* 0x008fc80000000018 */
[----:B------:R0:W-:Y:S01]  /*5940*/  @P0 SYNCS.ARRIVE.TRANS64.RED.A1T0 RZ, [R24+URZ], RZ ;  /* 0x000000ff18ff09a7 */ /* 0x0001e2000810043f */
[----:B------:R-:W-:-:S13]  /*5950*/  PLOP3.LUT P0, PT, PT, PT, UP0, 0x80, 0x0 ;  /* 0x000000000000781c */ /* 0x000fda0003f0f008 */
[----:B0-----:R-:W-:Y:S05]  /*5960*/  @P0 BRA `(.L_x_37) ;  /* 0x0000000000040947 */ /* 0x001fea0003800000 */
[----:B------:R-:W-:Y:S01]  /*5970*/  BPT.TRAP 0x1 ;  /* 0x000000040000795c */ /* 0x000fe20000300000 */
.L_x_37:
[----:B------:R-:W0:Y:S01]  /*5980*/  S2R R25, SR_TID.X ;  /* 0x0000000000197919 */ /* 0x000e220000002100 */
[----:B------:R-:W-:Y:S01]  /*5990*/  IMAD.U32 R24, RZ, RZ, UR30 ;  /* 0x0000001eff187e24 */ /* 0x000fe2000f8e00ff */
[----:B------:R-:W-:Y:S01]  /*59a0*/  UIADD3 UR5, UR28, UR5, URZ ;  /* 0x000000051c057290 */ /* 0x000fe2000fffe03f */
[----:B------:R-:W3:Y:S01]  /*59b0*/  LDC R35, c[0x0][0x288] ;  /* 0x0000a200ff237b82 */ /* 0x000ee20000000800 */
[----:B------:R-:W-:Y:S02]  /*59c0*/  UISETP.GE.U32.AND UP1, UPT, UR28, 0x16, UPT ;  /* 0x000000161c00788c */ /* 0x000fe4000bf26070 */
[----:B------:R-:W-:Y:S01]  /*59d0*/  SHF.L.U32 R24, R24, 0x1f, RZ ;  /* 0x0000001f18187819 */ /* 0x000fe200000006ff */
[----:B------:R-:W-:Y:S02]  /*59e0*/  UISETP.GT.U32.AND UP0, UPT, UR5, 0x15, UPT ;  /* 0x000000150500788c */ /* 0x000fe4000bf04070 */
[----:B------:R-:W-:Y:S01]  /*59f0*/  UIMAD.WIDE.U32 UR6, UR5, -0x45d1745d, URZ ;  /* 0xba2e8ba3050678a5 */ /* 0x000fe2000f8e003f */
[----:B------:R-:W4:Y:S01]  /*5a00*/  SYNCS.PHASECHK.TRANS64.TRYWAIT P0, [UR17+0x8], R24 ;  /* 0x00000818ff0075a7 */ /* 0x000f220008000151 */
[----:B------:R-:W-:-:S02]  /*5a10*/  UISETP.LT.U32.AND UP0, UPT, UR28, 0x16, UP0 ;  /* 0x000000161c00788c */ /* 0x000fc40008701070 */
[----:B------:R-:W-:Y:S02]  /*5a20*/  USHF.R.U32.HI UR6, URZ, 0x4, UR7 ;  /* 0x000000043f067899 */ /* 0x000fe40008011607 */
[----:B------:R-:W-:Y:S02]  /*5a30*/  USEL UR8, URZ, 0x1, !UP0 ;  /* 0x000000013f087887 */ /* 0x000fe4000c000000 */
[----:B------:R-:W-:Y:S02]  /*5a40*/  UIMAD UR5, UR6, -0x16, UR5 ;  /* 0xffffffea060578a4 */ /* 0x000fe4000f8e0205 */
[----:B------:R-:W-:-:S04]  /*5a50*/  ULOP3.LUT UR4, UR4, UR8, URZ, 0x3c, !UPT ;  /* 0x0000000804047292 */ /* 0x000fc8000f8e3c3f */
[----:B------:R-:W-:Y:S01]  /*5a60*/  @UP1 ULOP3.LUT UR4, UR4, 0x1, UR6, 0x78, !UPT ;  /* 0x0000000104041892 */ /* 0x000fe2000f8e7806 */
[----:B0-----:R-:W-:-:S04]  /*5a70*/  SHF.R.S32.HI R26, RZ, 0x1f, R25 ;  /* 0x0000001fff1a7819 */ /* 0x001fc80000011419 */
[----:B------:R-:W-:-:S04]  /*5a80*/  LEA.HI R26, R26, R25, RZ, 0x7 ;  /* 0x000000191a1a7211 */ /* 0x000fc800078f38ff */
[----:B------:R-:W-:-:S05]  /*5a90*/  LOP3.LUT R26, R26, 0xffffff80, RZ, 0xc0, !PT ;  /* 0xffffff801a1a7812 */ /* 0x000fca00078ec0ff */
[----:B------:R-:W-:-:S05]  /*5aa0*/  IMAD.IADD R26, R25, 0x1, -R26 ;  /* 0x00000001191a7824 */ /* 0x000fca00078e0a1a */
[----:B------:R-:W-:-:S04]  /*5ab0*/  SHF.R.S32.HI R25, RZ, 0x1f, R26 ;  /* 0x0000001fff197819 */ /* 0x000fc8000001141a */
[----:B------:R-:W-:-:S04]  /*5ac0*/  LEA.HI R25, R25, R26, RZ, 0x2 ;  /* 0x0000001a19197211 */ /* 0x000fc800078f10ff */
[----:B------:R-:W-:-:S05]  /*5ad0*/  LOP3.LUT R25, R25, 0xfffffffc, RZ, 0xc0, !PT ;  /* 0xfffffffc19197812 */ /* 0x000fca00078ec0ff */
[----:B------:R-:W-:-:S04]  /*5ae0*/  IMAD.IADD R40, R26, 0x1, -R25 ;  /* 0x000000011a287824 */ /* 0x000fc800078e0a19 */
[----:B------:R-:W-:Y:S01]  /*5af0*/  IMAD.SHL.U32 R32, R40, 0x2, RZ ;  /* 0x0000000228207824 */ /* 0x000fe200078e00ff */
[----:B---34-:R-:W-:Y:S06]  /*5b00*/  @!P0 BRA `(.L_x_39) ;  /* 0x000000b400648947 */ /* 0x018fec0003800000 */
.L_x_343:
[----:B-----5:R3:W-:Y:S01]  /*5b10*/  STL [R1+0xa8], R2 ;  /* 0x0000a80201007387 */ /* 0x0207e20000100800 */
[----:B------:R-:W-:Y:S01]  /*5b20*/  ULDC UR8, c[0x0][0x284] ;  /* 0x0000a10000087ab9 */ /* 0x000fe20000000800 */
[----:B------:R-:W-:Y:S01]  /*5b30*/  SHF.R.S32.HI R33, RZ, 0x1f, R32 ;  /* 0x0000001fff217819 */ /* 0x000fe20000011420 */
[----:B------:R-:W-:Y:S01]  /*5b40*/  ULDC.64 UR6, c[0x0][0x5d0] ;  /* 0x0001740000067ab9 */ /* 0x000fe20000000a00 */
[----:B---3--:R-:W3:Y:S04]  /*5b50*/  LDL.LU R2, [R1+0x90] ;  /* 0x0000900001027983 */ /* 0x008ee80000300800 */
[----:B------:R4:W-:Y:S04]  /*5b60*/  STL [R1+0xa4], R0 ;  /* 0x0000a40001007387 */ /* 0x0009e80000100800 */
[----:B------:R-:W2:Y:S04]  /*5b70*/  LDL R227, [R1+0x7c] ;  /* 0x00007c0001e37983 */ /* 0x000ea80000100800 */
[----:B----4-:R-:W4:Y:S01]  /*5b80*/  LDL R0, [R1+0x8c] ;  /* 0x00008c0001007983 */ /* 0x010f220000100800 */
[----:B---3--:R-:W-:-:S03]  /*5b90*/  IMAD.SHL.U32 R37, R2, 0x100, RZ ;  /* 0x0000010002257824 */ /* 0x008fc600078e00ff */
[----:B------:R3:W5:Y:S01]  /*5ba0*/  LDL.LU R2, [R1+0xa8] ;  /* 0x0000a80001027983 */ /* 0x0007620000300800 */
[----:B----4-:R-:W-:-:S03]  /*5bb0*/  IMAD.SHL.U32 R34, R0, 0x40, RZ ;  /* 0x0000004000227824 */ /* 0x010fc600078e00ff */
[----:B------:R3:W5:Y:S02]  /*5bc0*/  LDL.LU R0, [R1+0xa4] ;  /* 0x0000a40001007983 */ /* 0x0007640000300800 */
[----:B------:R-:W-:Y:S02]  /*5bd0*/  ISETP.GE.AND P0, PT, R34, UR8, PT ;  /* 0x0000000822007c0c */ /* 0x000fe4000bf06270 */
[----:B--2---:R-:W-:Y:S02]  /*5be0*/  SHF.R.S32.HI R38, RZ, 0x1f, R227 ;  /* 0x0000001fff267819 */ /* 0x004fe400000114e3 */
[----:B------:R-:W-:Y:S01]  /*5bf0*/  ISETP.GE.OR P0, PT, R37, R35, P0 ;  /* 0x000000232500720c */ /* 0x000fe20000706670 */
[----:B0-----:R-:W-:-:S04]  /*5c00*/  IMAD.WIDE.U32 R24, R227, UR6, R32 ;  /* 0x00000006e3187c25 */ /* 0x001fc8000f8e0020 */
[----:B------:R-:W-:Y:S01]  /*5c10*/  IMAD R26, R38, UR6, RZ ;  /* 0x00000006261a7c24 */ /* 0x000fe2000f8e02ff */
[----:B------:R-:W-:Y:S02]  /*5c20*/  SHF.R.S32.HI R36, RZ, 0x1f, R37 ;  /* 0x0000001fff247819 */ /* 0x000fe40000011425 */
[----:B------:R-:W-:Y:S01]  /*5c30*/  IADD3 R24, P1, R37, R24, RZ ;  /* 0x0000001825187210 */ /* 0x000fe20007f3e0ff */
[----:B------:R-:W-:-:S05]  /*5c40*/  IMAD R27, R227, UR7, R26 ;  /* 0x00000007e31b7c24 */ /* 0x000fca000f8e021a */
[----:B------:R-:W-:Y:S01]  /*5c50*/  IADD3.X R25, R36, R25, R27, P1, !PT ;  /* 0x0000001924197210 */ /* 0x000fe20000ffe41b */
[----:B---3--:R-:W-:Y:S06]  /*5c60*/  @P0 BRA `(.L_x_40) ;  /* 0x0000008c00cc0947 */ /* 0x008fec0003800000 */
[----:B------:R0:W-:Y:S01]  /*5c70*/  STL.64 [R1+0xb0], R4 ;  /* 0x0000b00401007387 */ /* 0x0001e20000100a00 */
[----:B------:R-:W2:Y:S01]  /*5c80*/  LDC.64 R28, c[0x0][0x5c8] ;  /* 0x00017200ff1c7b82 */ /* 0x000ea20000000a00 */
[----:B------:R-:W-:Y:S02]  /*5c90*/  ULDC.64 UR6, c[0x0][0x5c0] ;  /* 0x0001700000067ab9 */ /* 0x000fe40000000a00 */
[----:B0-----:R-:W3:Y:S04]  /*5ca0*/  LDL.64 R4, [R1+0x98] ;  /* 0x0000980001047983 */ /* 0x001ee80000100a00 */
[----:B-----5:R0:W-:Y:S04]  /*5cb0*/  STL [R1+0xa8], R2 ;  /* 0x0000a80201007387 */ /* 0x0201e80000100800 */
[----:B0-----:R-:W3:Y:S04]  /*5cc0*/  LDL.LU R2, [R1+0x8c] ;  /* 0x00008c0001027983 */ /* 0x001ee80000300800 */
[----:B------:R0:W-:Y:S04]  /*5cd0*/  STL [R1+0xa4], R0 ;  /* 0x0000a40001007387 */ /* 0x0001e80000100800 */
[----:B0-----:R-:W4:Y:S01]  /*5ce0*/  LDL R0, [R1+0x94] ;  /* 0x0000940001007983 */ /* 0x001f220000100800 */
[----:B---3--:R-:W-:-:S03]  /*5cf0*/  IMAD.WIDE R30, R2, 0x40, R4 ;  /* 0x00000040021e7825 */ /* 0x008fc600078e0204 */
[----:B------:R0:W5:Y:S04]  /*5d00*/  LDL.LU.64 R4, [R1+0xb0] ;  /* 0x0000b00001047983 */ /* 0x0001680000300a00 */
[----:B------:R0:W5:Y:S01]  /*5d10*/  LDL.LU R2, [R1+0xa8] ;  /* 0x0000a80001027983 */ /* 0x0001620000300800 */
[-C--:B--2---:R-:W-:Y:S02]  /*5d20*/  IMAD R26, R31, R28.reuse, RZ ;  /* 0x0000001c1f1a7224 */ /* 0x084fe400078e02ff */
[----:B------:R-:W-:-:S04]  /*5d30*/  IMAD.WIDE.U32 R24, R30, R28, R24 ;  /* 0x0000001c1e187225 */ /* 0x000fc800078e0018 */
[----:B------:R-:W-:Y:S01]  /*5d40*/  IMAD R27, R30, R29, R26 ;  /* 0x0000001d1e1b7224 */ /* 0x000fe200078e021a */
[----:B------:R-:W-:Y:S01]  /*5d50*/  LEA R26, P0, R28, R24, 0x3 ;  /* 0x000000181c1a7211 */ /* 0x000fe200078018ff */
[----:B----4-:R-:W-:Y:S01]  /*5d60*/  IMAD.IADD R39, R0, 0x1, -R34 ;  /* 0x0000000100277824 */ /* 0x010fe200078e0a22 */
[----:B------:R-:W-:Y:S01]  /*5d70*/  IADD3 R24, P1, R24, UR6, RZ ;  /* 0x0000000618187c10 */ /* 0x000fe2000ff3e0ff */
[----:B------:R0:W5:Y:S01]  /*5d80*/  LDL.LU R0, [R1+0xa4] ;  /* 0x0000a40001007983 */ /* 0x0001620000300800 */
[----:B------:R-:W-:Y:S01]  /*5d90*/  IMAD.IADD R27, R25, 0x1, R27 ;  /* 0x00000001191b7824 */ /* 0x000fe200078e021b */
[----:B------:R-:W-:-:S04]  /*5da0*/  IADD3 R26, P3, R26, UR6, RZ ;  /* 0x000000061a1a7c10 */ /* 0x000fc8000ff7e0ff */
[----:B------:R-:W-:Y:S01]  /*5db0*/  LEA.HI.X R29, R28, R27, R29, 0x3, P0 ;  /* 0x0000001b1c1d7211 */ /* 0x000fe200000f1c1d */
[----:B------:R-:W-:Y:S01]  /*5dc0*/  IMAD R28, R40, -0x2, R35 ;  /* 0xfffffffe281c7824 */ /* 0x000fe200078e0223 */
[----:B------:R-:W-:Y:S01]  /*5dd0*/  FSETP.NEU.AND P0, PT, RZ, UR26, PT ;  /* 0x0000001aff007c0b */ /* 0x000fe2000bf0d000 */
[----:B------:R-:W-:Y:S01]  /*5de0*/  BSSY B0, `(.L_x_40) ;  /* 0x00008db000007945 */ /* 0x000fe20003800000 */
[----:B------:R-:W-:Y:S02]  /*5df0*/  IADD3.X R25, R27, UR7, RZ, P1, !PT ;  /* 0x000000071b197c10 */ /* 0x000fe40008ffe4ff */
[----:B------:R-:W-:Y:S01]  /*5e00*/  IADD3.X R27, R29, UR7, RZ, P3, !PT ;  /* 0x000000071d1b7c10 */ /* 0x000fe20009ffe4ff */
[----:B------:R-:W-:-:S08]  /*5e10*/  IMAD.IADD R34, R28, 0x1, -R37 ;  /* 0x000000011c227824 */ /* 0x000fd000078e0a25 */
[----:B0-----:R-:W-:Y:S05]  /*5e20*/  @!P0 BRA `(.L_x_41) ;  /* 0x0000006800d88947 */ /* 0x001fea0003800000 */
[----:B------:R-:W-:Y:S01]  /*5e30*/  ULDC.64 UR6, c[0x0][0x5b8] ;  /* 0x00016e0000067ab9 */ /* 0x000fe20000000a00 */
[----:B------:R-:W-:Y:S01]  /*5e40*/  ULDC.64 UR8, c[0x0][0x5a8] ;  /* 0x00016a0000087ab9 */ /* 0x000fe20000000a00 */
[----:B------:R-:W-:Y:S01]  /*5e50*/  IMAD.WIDE.U32 R32, R227, UR6, R32 ;  /* 0x00000006e3207c25 */ /* 0x000fe2000f8e0020 */
[----:B------:R-:W-:Y:S03]  /*5e60*/  BSSY B1, `(.L_x_42) ;  /* 0x0000010000017945 */ /* 0x000fe60003800000 */
[----:B------:R-:W-:Y:S01]  /*5e70*/  IMAD R28, R38, UR6, RZ ;  /* 0x00000006261c7c24 */ /* 0x000fe2000f8e02ff */
[----:B------:R-:W-:-:S03]  /*5e80*/  IADD3 R32, P0, R37, R32, RZ ;  /* 0x0000002025207210 */ /* 0x000fc60007f1e0ff */
[----:B------:R-:W-:Y:S01]  /*5e90*/  IMAD R29, R227, UR7, R28 ;  /* 0x00000007e31d7c24 */ /* 0x000fe2000f8e021c */
[----:B------:R-:W-:Y:S02]  /*5ea0*/  ULDC.64 UR6, c[0x0][0x5b0] ;  /* 0x00016c0000067ab9 */ /* 0x000fe40000000a00 */
[----:B------:R-:W-:Y:S02]  /*5eb0*/  IMAD R35, R31, UR6, RZ ;  /* 0x000000061f237c24 */ /* 0x000fe4000f8e02ff */
[----:B------:R-:W-:Y:S02]  /*5ec0*/  IADD3.X R33, R36, R33, R29, P0, !PT ;  /* 0x0000002124217210 */ /* 0x000fe400007fe41d */
[----:B------:R-:W-:Y:S01]  /*5ed0*/  ISETP.GE.AND P0, PT, R39, 0x1, PT ;  /* 0x000000012700780c */ /* 0x000fe20003f06270 */
[C---:B------:R-:W-:Y:S02]  /*5ee0*/  IMAD R35, R30.reuse, UR7, R35 ;  /* 0x000000071e237c24 */ /* 0x040fe4000f8e0223 */
[----:B------:R-:W-:Y:S01]  /*5ef0*/  IMAD.WIDE.U32 R28, R30, UR6, R32 ;  /* 0x000000061e1c7c25 */ /* 0x000fe2000f8e0020 */
[----:B------:R-:W-:-:S02]  /*5f00*/  ISETP.LT.OR P4, PT, R34, 0x1, !P0 ;  /* 0x000000012200780c */ /* 0x000fc40004781670 */
[----:B------:R-:W-:-:S04]  /*5f10*/  IADD3 R28, P1, R28, UR8, RZ ;  /* 0x000000081c1c7c10 */ /* 0x000fc8000ff3e0ff */
[--C-:B------:R-:W-:Y:S02]  /*5f20*/  IADD3.X R29, R29, UR9, R35.reuse, P1, !PT ;  /* 0x000000091d1d7c10 */ /* 0x100fe40008ffe423 */
[----:B------:R-:W-:-:S05]  /*5f30*/  PRMT R35, RZ, 0x7610, R35 ;  /* 0x00007610ff237816 */ /* 0x000fca0000000023 */
[----:B------:R-:W-:Y:S05]  /*5f40*/  @P4 BRA `(.L_x_43) ;  /* 0x0000000000044947 */ /* 0x000fea0003800000 */
[----:B------:R0:W5:Y:S02]  /*5f50*/  LDG.E.U8 R35, desc[UR20][R28.64] ;  /* 0x000000141c237981 */ /* 0x000164000c1e1100 */
.L_x_43:
[----:B------:R-:W-:Y:S05]  /*5f60*/  BSYNC B1 ;  /* 0x0000000000017941 */ /* 0x000fea0003800000 */
.L_x_42:
[----:B-----5:R-:W-:Y:S01]  /*5f70*/  LOP3.LUT R35, R35, 0xff, RZ, 0xc0, !PT ;  /* 0x000000ff23237812 */ /* 0x020fe200078ec0ff */
[----:B------:R-:W-:Y:S01]  /*5f80*/  BSSY B1, `(.L_x_44) ;  /* 0x000000b000017945 */ /* 0x000fe20003800000 */
[----:B------:R-:W-:Y:S02]  /*5f90*/  ISETP.LT.OR P3, PT, R34, 0x2, !P0 ;  /* 0x000000022200780c */ /* 0x000fe40004761670 */
[----:B------:R-:W-:-:S05]  /*5fa0*/  F2FP.F16.E4M3.UNPACK_B R35, R35 ;  /* 0x00000023ff23723e */ /* 0x000fca00020006ff */
[----:B------:R-:W-:-:S05]  /*5fb0*/  HADD2.F32 R35, -RZ, R35.H0_H0 ;  /* 0x20000023ff237230 */ /* 0x000fca0000004100 */
[----:B------:R-:W-:-:S04]  /*5fc0*/  FMUL R35, R35, UR26 ;  /* 0x0000001a23237c20 */ /* 0x000fc80008400000 */
[----:B------:R-:W-:-:S05]  /*5fd0*/  FFMA R35, R226, UR25, R35 ;  /* 0x00000019e2237c23 */ /* 0x000fca0008000023 */
[----:B------:R-:W-:Y:S02]  /*5fe0*/  F2FP.SATFINITE.E4M3.F32.PACK_AB_MERGE_C R37, RZ, R35, RZ ;  /* 0x00000023ff25723e */ /* 0x000fe400048070ff */
[----:B------:R-:W-:-:S03]  /*5ff0*/  PRMT R35, RZ, 0x7610, R35 ;  /* 0x00007610ff237816 */ /* 0x000fc60000000023 */
[----:B------:R2:W-:Y:S01]  /*6000*/  @!P4 STG.E.U8 desc[UR20][R24.64], R37 ;  /* 0x000000251800c986 */ /* 0x0005e2000c101114 */
[----:B------:R-:W-:Y:S05]  /*6010*/  @P3 BRA `(.L_x_45) ;  /* 0x0000000000043947 */ /* 0x000fea0003800000 */
[----:B------:R3:W5:Y:S02]  /*6020*/  LDG.E.U8 R35, desc[UR20][R28.64+0x1] ;  /* 0x000001141c237981 */ /* 0x000764000c1e1100 */
.L_x_45:
[----:B------:R-:W-:Y:S05]  /*6030*/  BSYNC B1 ;  /* 0x0000000000017941 */ /* 0x000fea0003800000 */
.L_x_44:
[----:B-----5:R-:W-:Y:S01]  /*6040*/  LOP3.LUT R35, R35, 0xff, RZ, 0xc0, !PT ;  /* 0x000000ff23237812 */ /* 0x020fe200078ec0ff */
[----:B------:R-:W-:Y:S01]  /*6050*/  BSSY B1, `(.L_x_46) ;  /* 0x0000013000017945 */ /* 0x000fe20003800000 */
[----:B--2---:R-:W-:Y:S02]  /*6060*/  IADD3 R37, P1, R30, 0x8, RZ ;  /* 0x000000081e257810 */ /* 0x004fe40007f3e0ff */
[----:B------:R-:W-:-:S03]  /*6070*/  F2FP.F16.E4M3.UNPACK_B R35, R35 ;  /* 0x00000023ff23723e */ /* 0x000fc600020006ff */
[----:B------:R-:W-:Y:S01]  /*6080*/  IMAD.X R31, RZ, RZ, R31, P1 ;  /* 0x000000ffff1f7224 */ /* 0x000fe200008e061f */
[----:B------:R-:W-:Y:S01]  /*6090*/  ISETP.GE.AND P1, PT, R39, 0x9, PT ;  /* 0x000000092700780c */ /* 0x000fe20003f26270 */
[----:B------:R-:W-:Y:S02]  /*60a0*/  HADD2.F32 R35, -RZ, R35.H0_H0 ;  /* 0x20000023ff237230 */ /* 0x000fe40000004100 */
[----:B------:R-:W-:Y:S01]  /*60b0*/  IMAD R36, R31, UR6, RZ ;  /* 0x000000061f247c24 */ /* 0x000fe2000f8e02ff */
[----:B------:R-:W-:Y:S01]  /*60c0*/  ISETP.LT.OR P5, PT, R34, 0x1, !P1 ;  /* 0x000000012200780c */ /* 0x000fe20004fa1670 */
[----:B------:R-:W-:-:S04]  /*60d0*/  IMAD.WIDE.U32 R32, R37, UR6, R32 ;  /* 0x0000000625207c25 */ /* 0x000fc8000f8e0020 */
[----:B------:R-:W-:Y:S01]  /*60e0*/  FMUL R30, R35, UR26 ;  /* 0x0000001a231e7c20 */ /* 0x000fe20008400000 */
[----:B------:R-:W-:-:S03]  /*60f0*/  IMAD R37, R37, UR7, R36 ;  /* 0x0000000725257c24 */ /* 0x000fc6000f8e0224 */
[----:B------:R-:W-:Y:S01]  /*6100*/  FFMA R225, R225, UR25, R30 ;  /* 0x00000019e1e17c23 */ /* 0x000fe2000800001e */
[----:B------:R-:W-:Y:S02]  /*6110*/  IADD3 R30, P4, R32, UR8, RZ ;  /* 0x00000008201e7c10 */ /* 0x000fe4000ff9e0ff */
[----:B------:R-:W-:Y:S02]  /*6120*/  PRMT R32, RZ, 0x7610, R32 ;  /* 0x00007610ff207816 */ /* 0x000fe40000000020 */
[----:B------:R-:W-:Y:S02]  /*6130*/  F2FP.SATFINITE.E4M3.F32.PACK_AB_MERGE_C R225, RZ, R225, RZ ;  /* 0x000000e1ffe1723e */ /* 0x000fe400048070ff */
[----:B------:R-:W-:-:S03]  /*6140*/  IADD3.X R31, R33, UR9, R37, P4, !PT ;  /* 0x00000009211f7c10 */ /* 0x000fc6000a7fe425 */
[----:B------:R2:W-:Y:S01]  /*6150*/  @!P3 STG.E.U8 desc[UR20][R24.64+0x1], R225 ;  /* 0x000001e11800b986 */ /* 0x0005e2000c101114 */
[----:B------:R-:W-:Y:S05]  /*6160*/  @P5 BRA `(.L_x_47) ;  /* 0x0000000000045947 */ /* 0x000fea0003800000 */
[----:B------:R4:W5:Y:S02]  /*6170*/  LDG.E.U8 R32, desc[UR20][R30.64] ;  /* 0x000000141e207981 */ /* 0x000964000c1e1100 */
.L_x_47:
[----:B------:R-:W-:Y:S05]  /*6180*/  BSYNC B1 ;  /* 0x0000000000017941 */ /* 0x000fea0003800000 */
.L_x_46:
[----:B-----5:R-:W-:Y:S01]  /*6190*/  LOP3.LUT R32, R32, 0xff, RZ, 0xc0, !PT ;  /* 0x000000ff20207812 */ /* 0x020fe200078ec0ff */
[----:B------:R-:W-:Y:S01]  /*61a0*/  BSSY B1, `(.L_x_48) ;  /* 0x000000b000017945 */ /* 0x000fe20003800000 */
[----:B------:R-:W-:Y:S02]  /*61b0*/  ISETP.LT.OR P3, PT, R34, 0x2, !P1 ;  /* 0x000000022200780c */ /* 0x000fe40004f61670 */
[----:B------:R-:W-:-:S05]  /*61c0*/  F2FP.F16.E4M3.UNPACK_B R32, R32 ;  /* 0x00000020ff20723e */ /* 0x000fca00020006ff */
[----:B------:R-:W-:-:S05]  /*61d0*/  HADD2.F32 R32, -RZ, R32.H0_H0 ;  /* 0x20000020ff207230 */ /* 0x000fca0000004100 */
[----:B------:R-:W-:Y:S01]  /*61e0*/  FMUL R33, R32, UR26 ;  /* 0x0000001a20217c20 */ /* 0x000fe20008400000 */
[----:B------:R-:W-:-:S03]  /*61f0*/  PRMT R32, RZ, 0x7610, R32 ;  /* 0x00007610ff207816 */ /* 0x000fc60000000020 */
[----:B------:R-:W-:-:S05]  /*6200*/  FFMA R33, R224, UR25, R33 ;  /* 0x00000019e0217c23 */ /* 0x000fca0008000021 */
[----:B------:R-:W-:-:S05]  /*6210*/  F2FP.SATFINITE.E4M3.F32.PACK_AB_MERGE_C R33, RZ, R33, RZ ;  /* 0x00000021ff21723e */ /* 0x000fca00048070ff */
[----:B------:R0:W-:Y:S01]  /*6220*/  @!P5 STG.E.U8 desc[UR20][R26.64], R33 ;  /* 0x000000211a00d986 */ /* 0x0001e2000c101114 */
[----:B------:R-:W-:Y:S05]  /*6230*/  @P3 BRA `(.L_x_49) ;  /* 0x0000000000043947 */ /* 0x000fea0003800000 */
[----:B------:R0:W5:Y:S02]  /*6240*/  LDG.E.U8 R32, desc[UR20][R30.64+0x1] ;  /* 0x000001141e207981 */ /* 0x000164000c1e1100 */
.L_x_49:
[----:B------:R-:W-:Y:S05]  /*6250*/  BSYNC B1 ;  /* 0x0000000000017941 */ /* 0x000fea0003800000 */
.L_x_48:
[----:B-----5:R-:W-:Y:S01]  /*6260*/  LOP3.LUT R32, R32, 0xff, RZ, 0xc0, !PT ;  /* 0x000000ff20207812 */ /* 0x020fe200078ec0ff */
[----:B------:R-:W-:Y:S01]  /*6270*/  BSSY B1, `(.L_x_50) ;  /* 0x000000b000017945 */ /* 0x000fe20003800000 */
[----:B------:R-:W-:Y:S02]  /*6280*/  ISETP.LT.OR P4, PT, R34, 0x9, !P0 ;  /* 0x000000092200780c */ /* 0x000fe40004781670 */
[----:B------:R-:W-:-:S05]  /*6290*/  F2FP.F16.E4M3.UNPACK_B R32, R32 ;  /* 0x00000020ff20723e */ /* 0x000fca00020006ff */
[----:B------:R-:W-:-:S05]  /*62a0*/  HADD2.F32 R32, -RZ, R32.H0_H0 ;  /* 0x20000020ff207230 */ /* 0x000fca0000004100 */
[----:B------:R-:W-:-:S04]  /*62b0*/  FMUL R32, R32, UR26 ;  /* 0x0000001a20207c20 */ /* 0x000fc80008400000 */
[----:B------:R-:W-:-:S05]  /*62c0*/  FFMA R32, R223, UR25, R32 ;  /* 0x00000019df207c23 */ /* 0x000fca0008000020 */
[----:B0-----:R-:W-:Y:S02]  /*62d0*/  F2FP.SATFINITE.E4M3.F32.PACK_AB_MERGE_C R33, RZ, R32, RZ ;  /* 0x00000020ff21723e */ /* 0x001fe400048070ff */
[----:B------:R-:W-:-:S03]  /*62e0*/  PRMT R32, RZ, 0x7610, R32 ;  /* 0x00007610ff207816 */ /* 0x000fc60000000020 */
[----:B------:R0:W-:Y:S01]  /*62f0*/  @!P3 STG.E.U8 desc[UR20][R26.64+0x1], R33 ;  /* 0x000001211a00b986 */ /* 0x0001e2000c101114 */
[----:B------:R-:W-:Y:S05]  /*6300*/  @P4 BRA `(.L_x_51) ;  /* 0x0000000000044947 */ /* 0x000fea0003800000 */
[----:B------:R0:W5:Y:S02]  /*6310*/  LDG.E.U8 R32, desc[UR20][R28.64+0x8] ;  /* 0x000008141c207981 */ /* 0x000164000c1e1100 */
.L_x_51:
[----:B------:R-:W-:Y:S05]  /*6320*/  BSYNC B1 ;  /* 0x0000000000017941 */ /* 0x000fea0003800000 */
.L_x_50:
[----:B-----5:R-:W-:Y:S01]  /*6330*/  LOP3.LUT R32, R32, 0xff, RZ, 0xc0, !PT ;  /* 0x000000ff20207812 */ /* 0x020fe200078ec0ff */
[----:B------:R-:W-:Y:S01]  /*6340*/  BSSY B1, `(.L_x_52) ;  /* 0x000000b000017945 */ /* 0x000fe20003800000 */
[----:B------:R-:W-:Y:S02]  /*6350*/  ISETP.LT.OR P3, PT, R34, 0xa, !P0 ;  /* 0x0000000a2200780c */ /* 0x000fe40004761670 */
[----:B------:R-:W-:-:S05]  /*6360*/  F2FP.F16.E4M3.UNPACK_B R32, R32 ;  /* 0x00000020ff20723e */ /* 0x000fca00020006ff */
[----:B------:R-:W-:-:S05]  /*6370*/  HADD2.F32 R32, -RZ, R32.H0_H0 ;  /* 0x20000020ff207230 */ /* 0x000fca0000004100 */
[----:B0-----:R-:W-:Y:S01]  /*6380*/  FMUL R33, R32, UR26 ;  /* 0x0000001a20217c20 */ /* 0x001fe20008400000 */
[----:B------:R-:W-:-:S03]  /*6390*/  PRMT R32, RZ, 0x7610, R32 ;  /* 0x00007610ff207816 */ /* 0x000fc60000000020 */
[----:B------:R-:W-:-:S05]  /*63a0*/  FFMA R33, R222, UR25, R33 ;  /* 0x00000019de217c23 */ /* 0x000fca0008000021 */
[----:B------:R-:W-:-:S05]  /*63b0*/  F2FP.SATFINITE.E4M3.F32.PACK_AB_MERGE_C R33, RZ, R33, RZ ;  /* 0x00000021ff21723e */ /* 0x000fca00048070ff */
[----:B------:R0:W-:Y:S01]  /*63c0*/  @!P4 STG.E.U8 desc[UR20][R24.64+0x8], R33 ;  /* 0x000008211800c986 */ /* 0x0001e2000c101114 */
[----:B------:R-:W-:Y:S05]  /*63d0*/  @P3 BRA `(.L_x_53) ;  /* 0x0000000000043947 */ /* 0x000fea0003800000 */
[----:B------:R0:W5:Y:S02]  /*63e0*/  LDG.E.U8 R32, desc[UR20][R28.64+0x9] ;  /* 0x000009141c207981 */ /* 0x000164000c1e1100 */
.L_x_53:
[----:B------:R-:W-:Y:S05]  /*63f0*/  BSYNC B1 ;  /* 0x0000000000017941 */ /* 0x000fea0003800000 */
.L_x_52:
        /* <DEDUP_REMOVED lines=12> */
.L_x_55:
[----:B------:R-:W-:Y:S05]  /*64c0*/  BSYNC B1 ;  /* 0x0000000000017941 */ /* 0x000fea0003800000 */
.L_x_54:
        /* <DEDUP_REMOVED lines=12> */
.L_x_57:
[----:B------:R-:W-:Y:S05]  /*6590*/  BSYNC B1 ;  /* 0x0000000000017941 */ /* 0x000fea0003800000 */
.L_x_56:
        /* <DEDUP_REMOVED lines=12> */
.L_x_59:
[----:B------:R-:W-:Y:S05]  /*6660*/  BSYNC B1 ;  /* 0x0000000000017941 */ /* 0x000fea0003800000 */
.L_x_58:
        /* <DEDUP_REMOVED lines=12> */
.L_x_61:
[----:B------:R-:W-:Y:S05]  /*6730*/  BSYNC B1 ;  /* 0x0000000000017941 */ /* 0x000fea0003800000 */
.L_x_60:
        /* <DEDUP_REMOVED lines=12> */
.L_x_63:
[----:B------:R-:W-:Y:S05]  /*6800*/  BSYNC B1 ;  /* 0x0000000000017941 */ /* 0x000fea0003800000 */
.L_x_62:
        /* <DEDUP_REMOVED lines=12> */
.L_x_65:
[----:B------:R-:W-:Y:S05]  /*68d0*/  BSYNC B1 ;  /* 0x0000000000017941 */ /* 0x000fea0003800000 */
.L_x_64:
        /* <DEDUP_REMOVED lines=12> */
.L_x_67:
[----:B------:R-:W-:Y:S05]  /*69a0*/  BSYNC B1 ;  /* 0x0000000000017941 */ /* 0x000fea0003800000 */
.L_x_66:
        /* <DEDUP_REMOVED lines=12> */
.L_x_69:
[----:B------:R-:W-:Y:S05]  /*6a70*/  BSYNC B1 ;  /* 0x0000000000017941 */ /* 0x000fea0003800000 */
.L_x_68:
        /* <DEDUP_REMOVED lines=12> */
.L_x_71:
[----:B------:R-:W-:Y:S05]  /*6b40*/  BSYNC B1 ;  /* 0x0000000000017941 */ /* 0x000fea0003800000 */
.L_x_70:
        /* <DEDUP_REMOVED lines=12> */
.L_x_73:
[----:B------:R-:W-:Y:S05]  /*6c10*/  BSYNC B1 ;  /* 0x0000000000017941 */ /* 0x000fea0003800000 */
.L_x_72:
        /* <DEDUP_REMOVED lines=12> */
.L_x_75:
[----:B------:R-:W-:Y:S05]  /*6ce0*/  BSYNC B1 ;  /* 0x0000000000017941 */ /* 0x000fea0003800000 */
.L_x_74:
        /* <DEDUP_REMOVED lines=12> */
.L_x_77:
[----:B------:R-:W-:Y:S05]  /*6db0*/  BSYNC B1 ;  /* 0x0000000000017941 */ /* 0x000fea0003800000 */
.L_x_76:
        /* <DEDUP_REMOVED lines=12> */
.L_x_79:
[----:B------:R-:W-:Y:S05]  /*6e80*/  BSYNC B1 ;  /* 0x0000000000017941 */ /* 0x000fea0003800000 */
.L_x_78:
        /* <DEDUP_REMOVED lines=12> */
.L_x_81:
[----:B------:R-:W-:Y:S05]  /*6f50*/  BSYNC B1 ;  /* 0x0000000000017941 */ /* 0x000fea0003800000 */
.L_x_80:
        /* <DEDUP_REMOVED lines=12> */
.L_x_83:
[----:B------:R-:W-:Y:S05]  /*7020*/  BSYNC B1 ;  /* 0x0000000000017941 */ /* 0x000fea0003800000 */
.L_x_82:
        /* <DEDUP_REMOVED lines=12> */
.L_x_85:
[----:B------:R-:W-:Y:S05]  /*70f0*/  BSYNC B1 ;  /* 0x0000000000017941 */ /* 0x000fea0003800000 */
.L_x_84:
        /* <DEDUP_REMOVED lines=12> */
.L_x_87:
[----:B------:R-:W-:Y:S05]  /*71c0*/  BSYNC B1 ;  /* 0x0000000000017941 */ /* 0x000fea0003800000 */
.L_x_86:
        /* <DEDUP_REMOVED lines=12> */
.L_x_89:
[----:B------:R-:W-:Y:S05]  /*7290*/  BSYNC B1 ;  /* 0x0000000000017941 */ /* 0x000fea0003800000 */
.L_x_88:
        /* <DEDUP_REMOVED lines=12> */
.L_x_91:
[----:B------:R-:W-:Y:S05]  /*7360*/  BSYNC B1 ;  /* 0x0000000000017941 */ /* 0x000fea0003800000 */
.L_x_90:
        /* <DEDUP_REMOVED lines=12> */
.L_x_93:
[----:B------:R-:W-:Y:S05]  /*7430*/  BSYNC B1 ;  /* 0x0000000000017941 */ /* 0x000fea0003800000 */
.L_x_92:
        /* <DEDUP_REMOVED lines=12> */
.L_x_95:
[----:B------:R-:W-:Y:S05]  /*7500*/  BSYNC B1 ;  /* 0x0000000000017941 */ /* 0x000fea0003800000 */
.L_x_94:
        /* <DEDUP_REMOVED lines=12> */
.L_x_97:
[----:B------:R-:W-:Y:S05]  /*75d0*/  BSYNC B1 ;  /* 0x0000000000017941 */ /* 0x000fea0003800000 */
.L_x_96:
        /* <DEDUP_REMOVED lines=12> */
.L_x_99:
[----:B------:R-:W-:Y:S05]  /*76a0*/  BSYNC B1 ;  /* 0x0000000000017941 */ /* 0x000fea0003800000 */
.L_x_98:
        /* <DEDUP_REMOVED lines=12> */
.L_x_101:
[----:B------:R-:W-:Y:S05]  /*7770*/  BSYNC B1 ;  /* 0x0000000000017941 */ /* 0x000fea0003800000 */
.L_x_100:
        /* <DEDUP_REMOVED lines=12> */
.L_x_103:
[----:B------:R-:W-:Y:S05]  /*7840*/  BSYNC B1 ;  /* 0x0000000000017941 */ /* 0x000fea0003800000 */
.L_x_102:
        /* <DEDUP_REMOVED lines=12> */
.L_x_105:
[----:B------:R-:W-:Y:S05]  /*7910*/  BSYNC B1 ;  /* 0x0000000000017941 */ /* 0x000fea0003800000 */
.L_x_104:
        /* <DEDUP_REMOVED lines=12> */
.L_x_107:
[----:B------:R-:W-:Y:S05]  /*79e0*/  BSYNC B1 ;  /* 0x0000000000017941 */ /* 0x000fea0003800000 */
.L_x_106:
        /* <DEDUP_REMOVED lines=12> */
.L_x_109:
[----:B------:R-:W-:Y:S05]  /*7ab0*/  BSYNC B1 ;  /* 0x0000000000017941 */ /* 0x000fea0003800000 */
.L_x_108:
        /* <DEDUP_REMOVED lines=12> */
.L_x_111:
[----:B------:R-:W-:Y:S05]  /*7b80*/  BSYNC B1 ;  /* 0x0000000000017941 */ /* 0x000fea0003800000 */
.L_x_110:
        /* <DEDUP_REMOVED lines=12> */
.L_x_113:
[----:B------:R-:W-:Y:S05]  /*7c50*/  BSYNC B1 ;  /* 0x0000000000017941 */ /* 0x000fea0003800000 */
.L_x_112:
        /* <DEDUP_REMOVED lines=12> */
.L_x_115:
[----:B------:R-:W-:Y:S05]  /*7d20*/  BSYNC B1 ;  /* 0x0000000000017941 */ /* 0x000fea0003800000 */
.L_x_114:
        /* <DEDUP_REMOVED lines=12> */
.L_x_117:
[----:B------:R-:W-:Y:S05]  /*7df0*/  BSYNC B1 ;  /* 0x0000000000017941 */ /* 0x000fea0003800000 */
.L_x_116:
        /* <DEDUP_REMOVED lines=12> */
.L_x_119:
[----:B------:R-:W-:Y:S05]  /*7ec0*/  BSYNC B1 ;  /* 0x0000000000017941 */ /* 0x000fea0003800000 */
.L_x_118:
        /* <DEDUP_REMOVED lines=12> */
.L_x_121:
[----:B------:R-:W-:Y:S05]  /*7f90*/  BSYNC B1 ;  /* 0x0000000000017941 */ /* 0x000fea0003800000 */
.L_x_120:
        /* <DEDUP_REMOVED lines=12> */
.L_x_123:
[----:B------:R-:W-:Y:S05]  /*8060*/  BSYNC B1 ;  /* 0x0000000000017941 */ /* 0x000fea0003800000 */
.L_x_122:
        /* <DEDUP_REMOVED lines=12> */
.L_x_125:
[----:B------:R-:W-:Y:S05]  /*8130*/  BSYNC B1 ;  /* 0x0000000000017941 */ /* 0x000fea0003800000 */
.L_x_124:
        /* <DEDUP_REMOVED lines=12> */
.L_x_127:
[----:B------:R-:W-:Y:S05]  /*8200*/  BSYNC B1 ;  /* 0x0000000000017941 */ /* 0x000fea0003800000 */
.L_x_126:
        /* <DEDUP_REMOVED lines=12> */
.L_x_129:
[----:B------:R-:W-:Y:S05]  /*82d0*/  BSYNC B1 ;  /* 0x0000000000017941 */ /* 0x000fea0003800000 */
.L_x_128:
        /* <DEDUP_REMOVED lines=12> */
.L_x_131:
[----:B------:R-:W-:Y:S05]  /*83a0*/  BSYNC B1 ;  /* 0x0000000000017941 */ /* 0x000fea0003800000 */
.L_x_130:
        /* <DEDUP_REMOVED lines=12> */
.L_x_133:
[----:B------:R-:W-:Y:S05]  /*8470*/  BSYNC B1 ;  /* 0x0000000000017941 */ /* 0x000fea0003800000 */
.L_x_132:
        /* <DEDUP_REMOVED lines=12> */
.L_x_135:
[----:B------:R-:W-:Y:S05]  /*8540*/  BSYNC B1 ;  /* 0x0000000000017941 */ /* 0x000fea0003800000 */
.L_x_134:
        /* <DEDUP_REMOVED lines=12> */
.L_x_137:
[----:B------:R-:W-:Y:S05]  /*8610*/  BSYNC B1 ;  /* 0x0000000000017941 */ /* 0x000fea0003800000 */
.L_x_136:
        /* <DEDUP_REMOVED lines=12> */
.L_x_139:
[----:B------:R-:W-:Y:S05]  /*86e0*/  BSYNC B1 ;  /* 0x0000000000017941 */ /* 0x000fea0003800000 */
.L_x_138:
        /* <DEDUP_REMOVED lines=12> */
.L_x_141:
[----:B------:R-:W-:Y:S05]  /*87b0*/  BSYNC B1 ;  /* 0x0000000000017941 */ /* 0x000fea0003800000 */
.L_x_140:
        /* <DEDUP_REMOVED lines=12> */
.L_x_143:
[----:B------:R-:W-:Y:S05]  /*8880*/  BSYNC B1 ;  /* 0x0000000000017941 */ /* 0x000fea0003800000 */
.L_x_142:
        /* <DEDUP_REMOVED lines=12> */
.L_x_145:
[----:B------:R-:W-:Y:S05]  /*8950*/  BSYNC B1 ;  /* 0x0000000000017941 */ /* 0x000fea0003800000 */
.L_x_144:
        /* <DEDUP_REMOVED lines=12> */
.L_x_147:
[----:B------:R-:W-:Y:S05]  /*8a20*/  BSYNC B1 ;  /* 0x0000000000017941 */ /* 0x000fea0003800000 */
.L_x_146:
        /* <DEDUP_REMOVED lines=12> */
.L_x_149:
[----:B------:R-:W-:Y:S05]  /*8af0*/  BSYNC B1 ;  /* 0x0000000000017941 */ /* 0x000fea0003800000 */
.L_x_148:
        /* <DEDUP_REMOVED lines=12> */
.L_x_151:
[----:B------:R-:W-:Y:S05]  /*8bc0*/  BSYNC B1 ;  /* 0x0000000000017941 */ /* 0x000fea0003800000 */
.L_x_150:
        /* <DEDUP_REMOVED lines=12> */
.L_x_153:
[----:B------:R-:W-:Y:S05]  /*8c90*/  BSYNC B1 ;  /* 0x0000000000017941 */ /* 0x000fea0003800000 */
.L_x_152:
        /* <DEDUP_REMOVED lines=12> */
.L_x_155:
[----:B------:R-:W-:Y:S05]  /*8d60*/  BSYNC B1 ;  /* 0x0000000000017941 */ /* 0x000fea0003800000 */
.L_x_154:
        /* <DEDUP_REMOVED lines=12> */
.L_x_157:
[----:B------:R-:W-:Y:S05]  /*8e30*/  BSYNC B1 ;  /* 0x0000000000017941 */ /* 0x000fea0003800000 */
.L_x_156:
        /* <DEDUP_REMOVED lines=12> */
.L_x_159:
[----:B------:R-:W-:Y:S05]  /*8f00*/  BSYNC B1 ;  /* 0x0000000000017941 */ /* 0x000fea0003800000 */
.L_x_158:
        /* <DEDUP_REMOVED lines=12> */
.L_x_161:
[----:B------:R-:W-:Y:S05]  /*8fd0*/  BSYNC B1 ;  /* 0x0000000000017941 */ /* 0x000fea0003800000 */
.L_x_160:
        /* <DEDUP_REMOVED lines=12> */
.L_x_163:
[----:B------:R-:W-:Y:S05]  /*90a0*/  BSYNC B1 ;  /* 0x0000000000017941 */ /* 0x000fea0003800000 */
.L_x_162:
        /* <DEDUP_REMOVED lines=12> */
.L_x_165:
[----:B------:R-:W-:Y:S05]  /*9170*/  BSYNC B1 ;  /* 0x0000000000017941 */ /* 0x000fea0003800000 */
.L_x_164:
        /* <DEDUP_REMOVED lines=12> */
.L_x_167:
[----:B------:R-:W-:Y:S05]  /*9240*/  BSYNC B1 ;  /* 0x0000000000017941 */ /* 0x000fea0003800000 */
.L_x_166:
        /* <DEDUP_REMOVED lines=12> */
.L_x_169:
[----:B------:R-:W-:Y:S05]  /*9310*/  BSYNC B1 ;  /* 0x0000000000017941 */ /* 0x000fea0003800000 */
.L_x_168:
        /* <DEDUP_REMOVED lines=12> */
.L_x_171:
[----:B------:R-:W-:Y:S05]  /*93e0*/  BSYNC B1 ;  /* 0x0000000000017941 */ /* 0x000fea0003800000 */
.L_x_170:
        /* <DEDUP_REMOVED lines=12> */
.L_x_173:
[----:B------:R-:W-:Y:S05]  /*94b0*/  BSYNC B1 ;  /* 0x0000000000017941 */ /* 0x000fea0003800000 */
.L_x_172:
        /* <DEDUP_REMOVED lines=12> */
.L_x_175:
[----:B------:R-:W-:Y:S05]  /*9580*/  BSYNC B1 ;  /* 0x0000000000017941 */ /* 0x000fea0003800000 */
.L_x_174:
        /* <DEDUP_REMOVED lines=12> */
.L_x_177:
[----:B------:R-:W-:Y:S05]  /*9650*/  BSYNC B1 ;  /* 0x0000000000017941 */ /* 0x000fea0003800000 */
.L_x_176:
        /* <DEDUP_REMOVED lines=12> */
.L_x_179:
[----:B------:R-:W-:Y:S05]  /*9720*/  BSYNC B1 ;  /* 0x0000000000017941 */ /* 0x000fea0003800000 */
.L_x_178:
        /* <DEDUP_REMOVED lines=12> */
.L_x_181:
[----:B------:R-:W-:Y:S05]  /*97f0*/  BSYNC B1 ;  /* 0x0000000000017941 */ /* 0x000fea0003800000 */
.L_x_180:
        /* <DEDUP_REMOVED lines=12> */
.L_x_183:
[----:B------:R-:W-:Y:S05]  /*98c0*/  BSYNC B1 ;  /* 0x0000000000017941 */ /* 0x000fea0003800000 */
.L_x_182:
        /* <DEDUP_REMOVED lines=12> */
.L_x_185:
[----:B------:R-:W-:Y:S05]  /*9990*/  BSYNC B1 ;  /* 0x0000000000017941 */ /* 0x000fea0003800000 */
.L_x_184:
        /* <DEDUP_REMOVED lines=12> */
.L_x_187:
[----:B------:R-:W-:Y:S05]  /*9a60*/  BSYNC B1 ;  /* 0x0000000000017941 */ /* 0x000fea0003800000 */
.L_x_186:
        /* <DEDUP_REMOVED lines=12> */
.L_x_189:
[----:B------:R-:W-:Y:S05]  /*9b30*/  BSYNC B1 ;  /* 0x0000000000017941 */ /* 0x000fea0003800000 */
.L_x_188:
        /* <DEDUP_REMOVED lines=12> */
.L_x_191:
[----:B------:R-:W-:Y:S05]  /*9c00*/  BSYNC B1 ;  /* 0x0000000000017941 */ /* 0x000fea0003800000 */
.L_x_190:
        /* <DEDUP_REMOVED lines=12> */
.L_x_193:
[----:B------:R-:W-:Y:S05]  /*9cd0*/  BSYNC B1 ;  /* 0x0000000000017941 */ /* 0x000fea0003800000 */
.L_x_192:
[----:B-----5:R-:W-:Y:S01]  /*9ce0*/  LOP3.LUT R32, R32, 0xff, RZ, 0xc0, !PT ;  /* 0x000000ff20207812 */ /* 0x020fe200078ec0ff */
[----:B------:R-:W-:Y:S01]  /*9cf0*/  BSSY B1, `(.L_x_194) ;  /* 0x000000b000017945 */ /* 0x000fe20003800000 */
[----:B------:R-:W-:Y:S02]  /*9d00*/  ISETP.LT.OR P4, PT, R34, 0x99, !P0 ;  /* 0x000000992200780c */ /* 0x000fe40004781670 */
[----:B------:R-:W-:-:S05]  /*9d10*/  F2FP.F16.E4M3.UNPACK_B R32, R32 ;  /* 0x00000020ff20723e */ /* 0x000fca00020006ff */
[----:B------:R-:W-:-:S05]  /*9d20*/  HADD2.F32 R32, -RZ, R32.H0_H0 ;  /* 0x20000020ff207230 */ /* 0x000fca0000004100 */
[----:B------:R-:W-:-:S04]  /*9d30*/  FMUL R32, R32, UR26 ;  /* 0x0000001a20207c20 */ /* 0x000fc80008400000 */
[----:B------:R-:W-:Y:S01]  /*9d40*/  FFMA R32, R23, UR25, R32 ;  /* 0x0000001917207c23 */ /* 0x000fe20008000020 */
[----:B------:R-:W-:-:S04]  /*9d50*/  PRMT R23, RZ, 0x7610, R23 ;  /* 0x00007610ff177816 */ /* 0x000fc80000000017 */
[----:B0-----:R-:W-:-:S05]  /*9d60*/  F2FP.SATFINITE.E4M3.F32.PACK_AB_MERGE_C R33, RZ, R32, RZ ;  /* 0x00000020ff21723e */ /* 0x001fca00048070ff */
[----:B------:R0:W-:Y:S01]  /*9d70*/  @!P3 STG.E.U8 desc[UR20][R26.64+0x91], R33 ;  /* 0x000091211a00b986 */ /* 0x0001e2000c101114 */
[----:B------:R-:W-:Y:S05]  /*9d80*/  @P4 BRA `(.L_x_195) ;  /* 0x0000000000044947 */ /* 0x000fea0003800000 */
[----:B------:R0:W5:Y:S02]  /*9d90*/  LDG.E.U8 R23, desc[UR20][R28.64+0x98] ;  /* 0x000098141c177981 */ /* 0x000164000c1e1100 */
.L_x_195:
[----:B------:R-:W-:Y:S05]  /*9da0*/  BSYNC B1 ;  /* 0x0000000000017941 */ /* 0x000fea0003800000 */
.L_x_194:
        /* <DEDUP_REMOVED lines=8> */
[----:B------:R-:W-:-:S05]  /*9e30*/  F2FP.SATFINITE.E4M3.F32.PACK_AB_MERGE_C R23, RZ, R23, RZ ;  /* 0x00000017ff17723e */ /* 0x000fca00048070ff */
[----:B------:R0:W-:Y:S01]  /*9e40*/  @!P4 STG.E.U8 desc[UR20][R24.64+0x98], R23 ;  /* 0x000098171800c986 */ /* 0x0001e2000c101114 */
[----:B------:R-:W-:Y:S05]  /*9e50*/  @P3 BRA `(.L_x_197) ;  /* 0x0000000000043947 */ /* 0x000fea0003800000 */
[----:B------:R0:W5:Y:S02]  /*9e60*/  LDG.E.U8 R22, desc[UR20][R28.64+0x99] ;  /* 0x000099141c167981 */ /* 0x000164000c1e1100 */
.L_x_197:
[----:B------:R-:W-:Y:S05]  /*9e70*/  BSYNC B1 ;  /* 0x0000000000017941 */ /* 0x000fea0003800000 */
.L_x_196:
        /* <DEDUP_REMOVED lines=12> */
.L_x_199:
[----:B------:R-:W-:Y:S05]  /*9f40*/  BSYNC B1 ;  /* 0x0000000000017941 */ /* 0x000fea0003800000 */
.L_x_198:
        /* <DEDUP_REMOVED lines=12> */
.L_x_201:
[----:B------:R-:W-:Y:S05]  /*a010*/  BSYNC B1 ;  /* 0x0000000000017941 */ /* 0x000fea0003800000 */
.L_x_200:
        /* <DEDUP_REMOVED lines=12> */
.L_x_203:
[----:B------:R-:W-:Y:S05]  /*a0e0*/  BSYNC B1 ;  /* 0x0000000000017941 */ /* 0x000fea0003800000 */
.L_x_202:
        /* <DEDUP_REMOVED lines=12> */
.L_x_205:
[----:B------:R-:W-:Y:S05]  /*a1b0*/  BSYNC B1 ;  /* 0x0000000000017941 */ /* 0x000fea0003800000 */
.L_x_204:
        /* <DEDUP_REMOVED lines=12> */
.L_x_207:
[----:B------:R-:W-:Y:S05]  /*a280*/  BSYNC B1 ;  /* 0x0000000000017941 */ /* 0x000fea0003800000 */
.L_x_206:
        /* <DEDUP_REMOVED lines=12> */
.L_x_209:
[----:B------:R-:W-:Y:S05]  /*a350*/  BSYNC B1 ;  /* 0x0000000000017941 */ /* 0x000fea0003800000 */
.L_x_208:
        /* <DEDUP_REMOVED lines=12> */
.L_x_211:
[----:B------:R-:W-:Y:S05]  /*a420*/  BSYNC B1 ;  /* 0x0000000000017941 */ /* 0x000fea0003800000 */
.L_x_210:
        /* <DEDUP_REMOVED lines=12> */
.L_x_213:
[----:B------:R-:W-:Y:S05]  /*a4f0*/  BSYNC B1 ;  /* 0x0000000000017941 */ /* 0x000fea0003800000 */
.L_x_212:
        /* <DEDUP_REMOVED lines=12> */
.L_x_215:
[----:B------:R-:W-:Y:S05]  /*a5c0*/  BSYNC B1 ;  /* 0x0000000000017941 */ /* 0x000fea0003800000 */
.L_x_214:
        /* <DEDUP_REMOVED lines=12> */
.L_x_217:
[----:B------:R-:W-:Y:S05]  /*a690*/  BSYNC B1 ;  /* 0x0000000000017941 */ /* 0x000fea0003800000 */
.L_x_216:
        /* <DEDUP_REMOVED lines=12> */
.L_x_219:
[----:B------:R-:W-:Y:S05]  /*a760*/  BSYNC B1 ;  /* 0x0000000000017941 */ /* 0x000fea0003800000 */
.L_x_218:
        /* <DEDUP_REMOVED lines=12> */
.L_x_221:
[----:B------:R-:W-:Y:S05]  /*a830*/  BSYNC B1 ;  /* 0x0000000000017941 */ /* 0x000fea0003800000 */
.L_x_220:
        /* <DEDUP_REMOVED lines=12> */
.L_x_223:
[----:B------:R-:W-:Y:S05]  /*a900*/  BSYNC B1 ;  /* 0x0000000000017941 */ /* 0x000fea0003800000 */
.L_x_222:
        /* <DEDUP_REMOVED lines=12> */
.L_x_225:
[----:B------:R-:W-:Y:S05]  /*a9d0*/  BSYNC B1 ;  /* 0x0000000000017941 */ /* 0x000fea0003800000 */
.L_x_224:
        /* <DEDUP_REMOVED lines=12> */
.L_x_227:
[----:B------:R-:W-:Y:S05]  /*aaa0*/  BSYNC B1 ;  /* 0x0000000000017941 */ /* 0x000fea0003800000 */
.L_x_226:
        /* <DEDUP_REMOVED lines=12> */
.L_x_229:
[----:B------:R-:W-:Y:S05]  /*ab70*/  BSYNC B1 ;  /* 0x0000000000017941 */ /* 0x000fea0003800000 */
.L_x_228:
        /* <DEDUP_REMOVED lines=12> */
.L_x_231:
[----:B------:R-:W-:Y:S05]  /*ac40*/  BSYNC B1 ;  /* 0x0000000000017941 */ /* 0x000fea0003800000 */
.L_x_230:
        /* <DEDUP_REMOVED lines=12> */
.L_x_233:
[----:B------:R-:W-:Y:S05]  /*ad10*/  BSYNC B1 ;  /* 0x0000000000017941 */ /* 0x000fea0003800000 */
.L_x_232:
        /* <DEDUP_REMOVED lines=12> */
.L_x_235:
[----:B------:R-:W-:Y:S05]  /*ade0*/  BSYNC B1 ;  /* 0x0000000000017941 */ /* 0x000fea0003800000 */
.L_x_234:
        /* <DEDUP_REMOVED lines=12> */
.L_x_237:
[----:B------:R-:W-:Y:S05]  /*aeb0*/  BSYNC B1 ;  /* 0x0000000000017941 */ /* 0x000fea0003800000 */
.L_x_236:
[----:B-----5:R-:W-:Y:S01]  /*aec0*/  LOP3.LUT R2, R2, 0xff, RZ, 0xc0, !PT ;  /* 0x000000ff02027812 */ /* 0x020fe200078ec0ff */
[----:B------:R-:W-:Y:S01]  /*aed0*/  BSSY B1, `(.L_x_238) ;  /* 0x000000b000017945 */ /* 0x000fe20003800000 */
[----:B------:R-:W-:Y:S02]  /*aee0*/  ISETP.LT.OR P4, PT, R34, 0xc1, !P1 ;  /* 0x000000c12200780c */ /* 0x000fe40004f81670 */
[----:B------:R-:W-:-:S05]  /*aef0*/  F2FP.F16.E4M3.UNPACK_B R2, R2 ;  /* 0x00000002ff02723e */ /* 0x000fca00020006ff */
[----:B------:R-:W-:-:S05]  /*af00*/  HADD2.F32 R2, -RZ, R2.H0_H0 ;  /* 0x20000002ff027230 */ /* 0x000fca0000004100 */
[----:B0-----:R-:W-:-:S04]  /*af10*/  FMUL R3, R2, UR26 ;  /* 0x0000001a02037c20 */ /* 0x001fc80008400000 */
[----:B------:R-:W-:Y:S01]  /*af20*/  FFMA R3, R0, UR25, R3 ;  /* 0x0000001900037c23 */ /* 0x000fe20008000003 */
[----:B------:R-:W-:-:S04]  /*af30*/  PRMT R0, RZ, 0x7610, R0 ;  /* 0x00007610ff007816 */ /* 0x000fc80000000000 */
[----:B------:R-:W-:-:S05]  /*af40*/  F2FP.SATFINITE.E4M3.F32.PACK_AB_MERGE_C R3, RZ, R3, RZ ;  /* 0x00000003ff03723e */ /* 0x000fca00048070ff */
[----:B------:R0:W-:Y:S01]  /*af50*/  @!P3 STG.E.U8 desc[UR20][R24.64+0xc1], R3 ;  /* 0x0000c1031800b986 */ /* 0x0001e2000c101114 */
[----:B------:R-:W-:Y:S05]  /*af60*/  @P4 BRA `(.L_x_239) ;  /* 0x0000000000044947 */ /* 0x000fea0003800000 */
[----:B------:R0:W5:Y:S02]  /*af70*/  LDG.E.U8 R0, desc[UR20][R30.64+0xc0] ;  /* 0x0000c0141e007981 */ /* 0x000164000c1e1100 */
.L_x_239:
[----:B------:R-:W-:Y:S05]  /*af80*/  BSYNC B1 ;  /* 0x0000000000017941 */ /* 0x000fea0003800000 */
.L_x_238:
[----:B------:R-:W2:Y:S01]  /*af90*/  LDL.LU R2, [R1] ;  /* 0x0000000001027983 */ /* 0x000ea20000300800 */
[----:B-----5:R-:W-:Y:S01]  /*afa0*/  LOP3.LUT R0, R0, 0xff, RZ, 0xc0, !PT ;  /* 0x000000ff00007812 */ /* 0x020fe200078ec0ff */
[----:B------:R-:W-:Y:S01]  /*afb0*/  BSSY B1, `(.L_x_240) ;  /* 0x000000b000017945 */ /* 0x000fe20003800000 */
[----:B------:R-:W-:Y:S02]  /*afc0*/  ISETP.LT.OR P3, PT, R34, 0xc2, !P1 ;  /* 0x000000c22200780c */ /* 0x000fe40004f61670 */
[----:B------:R-:W-:-:S05]  /*afd0*/  F2FP.F16.E4M3.UNPACK_B R0, R0 ;  /* 0x00000000ff00723e */ /* 0x000fca00020006ff */
[----:B------:R-:W-:-:S05]  /*afe0*/  HADD2.F32 R0, -RZ, R0.H0_H0 ;  /* 0x20000000ff007230 */ /* 0x000fca0000004100 */
[----:B------:R-:W-:-:S04]  /*aff0*/  FMUL R0, R0, UR26 ;  /* 0x0000001a00007c20 */ /* 0x000fc80008400000 */
[----:B--2---:R-:W-:-:S05]  /*b000*/  FFMA R0, R2, UR25, R0 ;  /* 0x0000001902007c23 */ /* 0x004fca0008000000 */
[----:B0-----:R-:W-:Y:S02]  /*b010*/  F2FP.SATFINITE.E4M3.F32.PACK_AB_MERGE_C R3, RZ, R0, RZ ;  /* 0x00000000ff03723e */ /* 0x001fe400048070ff */
[----:B------:R-:W-:-:S03]  /*b020*/  PRMT R0, RZ, 0x7610, R0 ;  /* 0x00007610ff007816 */ /* 0x000fc60000000000 */
[----:B------:R0:W-:Y:S01]  /*b030*/  @!P4 STG.E.U8 desc[UR20][R26.64+0xc0], R3 ;  /* 0x0000c0031a00c986 */ /* 0x0001e2000c101114 */
[----:B------:R-:W-:Y:S05]  /*b040*/  @P3 BRA `(.L_x_241) ;  /* 0x0000000000043947 */ /* 0x000fea0003800000 */
[----:B------:R2:W5:Y:S02]  /*b050*/  LDG.E.U8 R0, desc[UR20][R30.64+0xc1] ;  /* 0x0000c1141e007981 */ /* 0x000564000c1e1100 */
.L_x_241:
[----:B------:R-:W-:Y:S05]  /*b060*/  BSYNC B1 ;  /* 0x0000000000017941 */ /* 0x000fea0003800000 */
.L_x_240:
[----:B------:R-:W3:Y:S01]  /*b070*/  LDL.LU R2, [R1+0x4] ;  /* 0x0000040001027983 */ /* 0x000ee20000300800 */
[----:B-----5:R-:W-:Y:S01]  /*b080*/  LOP3.LUT R0, R0, 0xff, RZ, 0xc0, !PT ;  /* 0x000000ff00007812 */ /* 0x020fe200078ec0ff */
[----:B------:R-:W-:Y:S01]  /*b090*/  BSSY B1, `(.L_x_242) ;  /* 0x000000b000017945 */ /* 0x000fe20003800000 */
[----:B------:R-:W-:Y:S02]  /*b0a0*/  ISETP.LT.OR P4, PT, R34, 0xc9, !P0 ;  /* 0x000000c92200780c */ /* 0x000fe40004781670 */
[----:B------:R-:W-:-:S05]  /*b0b0*/  F2FP.F16.E4M3.UNPACK_B R0, R0 ;  /* 0x00000000ff00723e */ /* 0x000fca00020006ff */
[----:B------:R-:W-:-:S05]  /*b0c0*/  HADD2.F32 R0, -RZ, R0.H0_H0 ;  /* 0x20000000ff007230 */ /* 0x000fca0000004100 */
[----:B------:R-:W-:-:S04]  /*b0d0*/  FMUL R0, R0, UR26 ;  /* 0x0000001a00007c20 */ /* 0x000fc80008400000 */
[----:B---3--:R-:W-:-:S05]  /*b0e0*/  FFMA R0, R2, UR25, R0 ;  /* 0x0000001902007c23 */ /* 0x008fca0008000000 */
[----:B0-----:R-:W-:Y:S02]  /*b0f0*/  F2FP.SATFINITE.E4M3.F32.PACK_AB_MERGE_C R3, RZ, R0, RZ ;  /* 0x00000000ff03723e */ /* 0x001fe400048070ff */
[----:B------:R-:W-:-:S03]  /*b100*/  PRMT R0, RZ, 0x7610, R0 ;  /* 0x00007610ff007816 */ /* 0x000fc60000000000 */
[----:B------:R0:W-:Y:S01]  /*b110*/  @!P3 STG.E.U8 desc[UR20][R26.64+0xc1], R3 ;  /* 0x0000c1031a00b986 */ /* 0x0001e2000c101114 */
[----:B------:R-:W-:Y:S05]  /*b120*/  @P4 BRA `(.L_x_243) ;  /* 0x0000000000044947 */ /* 0x000fea0003800000 */
[----:B------:R3:W5:Y:S02]  /*b130*/  LDG.E.U8 R0, desc[UR20][R28.64+0xc8] ;  /* 0x0000c8141c007981 */ /* 0x000764000c1e1100 */
.L_x_243:
[----:B------:R-:W-:Y:S05]  /*b140*/  BSYNC B1 ;  /* 0x0000000000017941 */ /* 0x000fea0003800000 */
.L_x_242:
[----:B------:R-:W2:Y:S01]  /*b150*/  LDL.LU R2, [R1+0x8] ;  /* 0x0000080001027983 */ /* 0x000ea20000300800 */
        /* <DEDUP_REMOVED lines=12> */
.L_x_245:
[----:B------:R-:W-:Y:S05]  /*b220*/  BSYNC B1 ;  /* 0x0000000000017941 */ /* 0x000fea0003800000 */
.L_x_244:
        /* <DEDUP_REMOVED lines=13> */
.L_x_247:
[----:B------:R-:W-:Y:S05]  /*b300*/  BSYNC B1 ;  /* 0x0000000000017941 */ /* 0x000fea0003800000 */
.L_x_246:
        /* <DEDUP_REMOVED lines=13> */
.L_x_249:
[----:B------:R-:W-:Y:S05]  /*b3e0*/  BSYNC B1 ;  /* 0x0000000000017941 */ /* 0x000fea0003800000 */
.L_x_248:
        /* <DEDUP_REMOVED lines=13> */
.L_x_251:
[----:B------:R-:W-:Y:S05]  /*b4c0*/  BSYNC B1 ;  /* 0x0000000000017941 */ /* 0x000fea0003800000 */
.L_x_250:
        /* <DEDUP_REMOVED lines=13> */
.L_x_253:
[----:B------:R-:W-:Y:S05]  /*b5a0*/  BSYNC B1 ;  /* 0x0000000000017941 */ /* 0x000fea0003800000 */
.L_x_252:
        /* <DEDUP_REMOVED lines=13> */
.L_x_255:
[----:B------:R-:W-:Y:S05]  /*b680*/  BSYNC B1 ;  /* 0x0000000000017941 */ /* 0x000fea0003800000 */
.L_x_254:
        /* <DEDUP_REMOVED lines=13> */
.L_x_257:
[----:B------:R-:W-:Y:S05]  /*b760*/  BSYNC B1 ;  /* 0x0000000000017941 */ /* 0x000fea0003800000 */
.L_x_256:
        /* <DEDUP_REMOVED lines=13> */
.L_x_259:
[----:B------:R-:W-:Y:S05]  /*b840*/  BSYNC B1 ;  /* 0x0000000000017941 */ /* 0x000fea0003800000 */
.L_x_258:
        /* <DEDUP_REMOVED lines=13> */
.L_x_261:
[----:B------:R-:W-:Y:S05]  /*b920*/  BSYNC B1 ;  /* 0x0000000000017941 */ /* 0x000fea0003800000 */
.L_x_260:
        /* <DEDUP_REMOVED lines=13> */
.L_x_263:
[----:B------:R-:W-:Y:S05]  /*ba00*/  BSYNC B1 ;  /* 0x0000000000017941 */ /* 0x000fea0003800000 */
.L_x_262:
        /* <DEDUP_REMOVED lines=13> */
.L_x_265:
[----:B------:R-:W-:Y:S05]  /*bae0*/  BSYNC B1 ;  /* 0x0000000000017941 */ /* 0x000fea0003800000 */
.L_x_264:
        /* <DEDUP_REMOVED lines=13> */
.L_x_267:
[----:B------:R-:W-:Y:S05]  /*bbc0*/  BSYNC B1 ;  /* 0x0000000000017941 */ /* 0x000fea0003800000 */
.L_x_266:
        /* <DEDUP_REMOVED lines=13> */
.L_x_269:
[----:B------:R-:W-:Y:S05]  /*bca0*/  BSYNC B1 ;  /* 0x0000000000017941 */ /* 0x000fea0003800000 */
.L_x_268:
        /* <DEDUP_REMOVED lines=13> */
.L_x_271:
[----:B------:R-:W-:Y:S05]  /*bd80*/  BSYNC B1 ;  /* 0x0000000000017941 */ /* 0x000fea0003800000 */
.L_x_270:
        /* <DEDUP_REMOVED lines=13> */
.L_x_273:
[----:B------:R-:W-:Y:S05]  /*be60*/  BSYNC B1 ;  /* 0x0000000000017941 */ /* 0x000fea0003800000 */
.L_x_272:
        /* <DEDUP_REMOVED lines=13> */
.L_x_275:
[----:B------:R-:W-:Y:S05]  /*bf40*/  BSYNC B1 ;  /* 0x0000000000017941 */ /* 0x000fea0003800000 */
.L_x_274:
        /* <DEDUP_REMOVED lines=13> */
.L_x_277:
[----:B------:R-:W-:Y:S05]  /*c020*/  BSYNC B1 ;  /* 0x0000000000017941 */ /* 0x000fea0003800000 */
.L_x_276:
        /* <DEDUP_REMOVED lines=13> */
.L_x_279:
[----:B------:R-:W-:Y:S05]  /*c100*/  BSYNC B1 ;  /* 0x0000000000017941 */ /* 0x000fea0003800000 */
.L_x_278:
        /* <DEDUP_REMOVED lines=13> */
.L_x_281:
[----:B------:R-:W-:Y:S05]  /*c1e0*/  BSYNC B1 ;  /* 0x0000000000017941 */ /* 0x000fea0003800000 */
.L_x_280:
        /* <DEDUP_REMOVED lines=13> */
.L_x_283:
[----:B------:R-:W-:Y:S05]  /*c2c0*/  BSYNC B1 ;  /* 0x0000000000017941 */ /* 0x000fea0003800000 */
.L_x_282:
        /* <DEDUP_REMOVED lines=13> */
.L_x_285:
[----:B------:R-:W-:Y:S05]  /*c3a0*/  BSYNC B1 ;  /* 0x0000000000017941 */ /* 0x000fea0003800000 */
.L_x_284:
        /* <DEDUP_REMOVED lines=13> */
.L_x_287:
[----:B------:R-:W-:Y:S05]  /*c480*/  BSYNC B1 ;  /* 0x0000000000017941 */ /* 0x000fea0003800000 */
.L_x_286:
        /* <DEDUP_REMOVED lines=13> */
.L_x_289:
[----:B------:R-:W-:Y:S05]  /*c560*/  BSYNC B1 ;  /* 0x0000000000017941 */ /* 0x000fea0003800000 */
.L_x_288:
        /* <DEDUP_REMOVED lines=13> */
.L_x_291:
[----:B------:R-:W-:Y:S05]  /*c640*/  BSYNC B1 ;  /* 0x0000000000017941 */ /* 0x000fea0003800000 */
.L_x_290:
        /* <DEDUP_REMOVED lines=13> */
.L_x_293:
[----:B------:R-:W-:Y:S05]  /*c720*/  BSYNC B1 ;  /* 0x0000000000017941 */ /* 0x000fea0003800000 */
.L_x_292:
        /* <DEDUP_REMOVED lines=13> */
.L_x_295:
[----:B------:R-:W-:Y:S05]  /*c800*/  BSYNC B1 ;  /* 0x0000000000017941 */ /* 0x000fea0003800000 */
.L_x_294:
        /* <DEDUP_REMOVED lines=13> */
.L_x_297:
[----:B------:R-:W-:Y:S05]  /*c8e0*/  BSYNC B1 ;  /* 0x0000000000017941 */ /* 0x000fea0003800000 */
.L_x_296:
[----:B------:R-:W-:Y:S05]  /*c8f0*/  @P1 BRA `(.L_x_298) ;  /* 0x0000002000a41947 */ /* 0x000fea0003800000 */
[----:B------:R-:W2:Y:S01]  /*c900*/  LDL.LU R2, [R1+0x74] ;  /* 0x0000740001027983 */ /* 0x000ea20000300800 */
[----:B-----5:R-:W-:-:S04]  /*c910*/  LOP3.LUT R0, R0, 0xff, RZ, 0xc0, !PT ;  /* 0x000000ff00007812 */ /* 0x020fc800078ec0ff */
[----:B------:R-:W-:-:S05]  /*c920*/  F2FP.F16.E4M3.UNPACK_B R0, R0 ;  /* 0x00000000ff00723e */ /* 0x000fca00020006ff */
[----:B------:R-:W-:-:S05]  /*c930*/  HADD2.F32 R0, -RZ, R0.H0_H0 ;  /* 0x20000000ff007230 */ /* 0x000fca0000004100 */
[----:B------:R-:W-:-:S04]  /*c940*/  FMUL R0, R0, UR26 ;  /* 0x0000001a00007c20 */ /* 0x000fc80008400000 */
[----:B--2---:R-:W-:-:S05]  /*c950*/  FFMA R0, R2, UR25, R0 ;  /* 0x0000001902007c23 */ /* 0x004fca0008000000 */
[----:B0-----:R-:W-:-:S05]  /*c960*/  F2FP.SATFINITE.E4M3.F32.PACK_AB_MERGE_C R3, RZ, R0, RZ ;  /* 0x00000000ff03723e */ /* 0x001fca00048070ff */
[----:B------:R0:W-:Y:S01]  /*c970*/  STG.E.U8 desc[UR20][R26.64+0xf9], R3 ;  /* 0x0000f9031a007986 */ /* 0x0001e2000c101114 */
[----:B------:R-:W-:Y:S05]  /*c980*/  BRA `(.L_x_298) ;  /* 0x0000002000807947 */ /* 0x000fea0003800000 */
.L_x_41:
[C---:B------:R-:W-:Y:S01]  /*c990*/  ISETP.GE.AND P1, PT, R39.reuse, 0x1, PT ;  /* 0x000000012700780c */ /* 0x040fe20003f26270 */
[----:B------:R-:W-:Y:S01]  /*c9a0*/  FMUL R226, R226, UR25 ;  /* 0x00000019e2e27c20 */ /* 0x000fe20008400000 */
[----:B------:R-:W2:Y:S01]  /*c9b0*/  LDL.LU R227, [R1+0x10] ;  /* 0x0000100001e37983 */ /* 0x000ea20000300800 */
[----:B------:R-:W-:Y:S01]  /*c9c0*/  ISETP.GE.AND P0, PT, R39, 0x9, PT ;  /* 0x000000092700780c */ /* 0x000fe20003f06270 */
[----:B------:R-:W-:Y:S01]  /*c9d0*/  FMUL R225, R225, UR25 ;  /* 0x00000019e1e17c20 */ /* 0x000fe20008400000 */
[C---:B------:R-:W-:Y:S02]  /*c9e0*/  ISETP.LT.OR P4, PT, R34.reuse, 0x1, !P1 ;  /* 0x000000012200780c */ /* 0x040fe40004f81670 */
[C---:B------:R-:W-:Y:S02]  /*c9f0*/  ISETP.LT.OR P5, PT, R34.reuse, 0x2, !P1 ;  /* 0x000000022200780c */ /* 0x040fe40004fa1670 */
[----:B------:R-:W-:Y:S02]  /*ca00*/  F2FP.SATFINITE.E4M3.F32.PACK_AB_MERGE_C R29, RZ, R226, RZ ;  /* 0x000000e2ff1d723e */ /* 0x000fe400048070ff */
[----:B------:R-:W-:Y:S01]  /*ca10*/  ISETP.LT.OR P3, PT, R34, 0x1, !P0 ;  /* 0x000000012200780c */ /* 0x000fe20004761670 */
[----:B------:R-:W-:Y:S01]  /*ca20*/  FMUL R224, R224, UR25 ;  /* 0x00000019e0e07c20 */ /* 0x000fe20008400000 */
[----:B------:R-:W-:Y:S01]  /*ca30*/  ISETP.LT.OR P6, PT, R34, 0xa, !P1 ;  /* 0x0000000a2200780c */ /* 0x000fe20004fc1670 */
[----:B------:R-:W-:Y:S01]  /*ca40*/  FMUL R223, R223, UR25 ;  /* 0x00000019dfdf7c20 */ /* 0x000fe20008400000 */
[----:B------:R-:W-:Y:S01]  /*ca50*/  F2FP.SATFINITE.E4M3.F32.PACK_AB_MERGE_C R225, RZ, R225, RZ ;  /* 0x000000e1ffe1723e */ /* 0x000fe200048070ff */
[----:B------:R-:W-:Y:S01]  /*ca60*/  FMUL R221, R221, UR25 ;  /* 0x00000019dddd7c20 */ /* 0x000fe20008400000 */
[----:B------:R-:W-:Y:S01]  /*ca70*/  FMUL R222, R222, UR25 ;  /* 0x00000019dede7c20 */ /* 0x000fe20008400000 */
[----:B------:R0:W-:Y:S01]  /*ca80*/  @!P4 STG.E.U8 desc[UR20][R24.64], R29 ;  /* 0x0000001d1800c986 */ /* 0x0001e2000c101114 */
[----:B------:R-:W-:-:S02]  /*ca90*/  ISETP.LT.OR P4, PT, R34, 0x2, !P0 ;  /* 0x000000022200780c */ /* 0x000fc40004781670 */
[----:B------:R-:W-:Y:S01]  /*caa0*/  F2FP.SATFINITE.E4M3.F32.PACK_AB_MERGE_C R31, RZ, R224, RZ ;  /* 0x000000e0ff1f723e */ /* 0x000fe200048070ff */
[----:B------:R3:W-:Y:S01]  /*cab0*/  @!P5 STG.E.U8 desc[UR20][R24.64+0x1], R225 ;  /* 0x000001e11800d986 */ /* 0x0007e2000c101114 */
[----:B------:R-:W-:Y:S02]  /*cac0*/  ISETP.LT.OR P5, PT, R34, 0x9, !P1 ;  /* 0x000000092200780c */ /* 0x000fe40004fa1670 */
[----:B------:R-:W-:Y:S01]  /*cad0*/  F2FP.SATFINITE.E4M3.F32.PACK_AB_MERGE_C R223, RZ, R223, RZ ;  /* 0x000000dfffdf723e */ /* 0x000fe200048070ff */
[----:B------:R-:W-:Y:S01]  /*cae0*/  FMUL R220, R220, UR25 ;  /* 0x00000019dcdc7c20 */ /* 0x000fe20008400000 */
[----:B------:R-:W-:Y:S01]  /*caf0*/  F2FP.SATFINITE.E4M3.F32.PACK_AB_MERGE_C R221, RZ, R221, RZ ;  /* 0x000000ddffdd723e */ /* 0x000fe200048070ff */
[----:B------:R-:W-:Y:S01]  /*cb00*/  @!P3 STG.E.U8 desc[UR20][R26.64], R31 ;  /* 0x0000001f1a00b986 */ /* 0x000fe2000c101114 */
[----:B------:R-:W-:-:S03]  /*cb10*/  ISETP.LT.OR P3, PT, R34, 0x9, !P0 ;  /* 0x000000092200780c */ /* 0x000fc60004761670 */
[----:B------:R-:W-:Y:S01]  /*cb20*/  @!P4 STG.E.U8 desc[UR20][R26.64+0x1], R223 ;  /* 0x000001df1a00c986 */ /* 0x000fe2000c101114 */
[----:B------:R-:W-:-:S03]  /*cb30*/  ISETP.LT.OR P4, PT, R34, 0xa, !P0 ;  /* 0x0000000a2200780c */ /* 0x000fc60004781670 */
[----:B------:R-:W-:Y:S01]  /*cb40*/  @!P6 STG.E.U8 desc[UR20][R24.64+0x9], R221 ;  /* 0x000009dd1800e986 */ /* 0x000fe2000c101114 */
[C---:B------:R-:W-:Y:S01]  /*cb50*/  ISETP.LT.OR P6, PT, R34.reuse, 0x12, !P1 ;  /* 0x000000122200780c */ /* 0x040fe20004fc1670 */
[----:B------:R-:W-:Y:S01]  /*cb60*/  FMUL R219, R219, UR25 ;  /* 0x00000019dbdb7c20 */ /* 0x000fe20008400000 */
[----:B0-----:R-:W-:Y:S01]  /*cb70*/  F2FP.SATFINITE.E4M3.F32.PACK_AB_MERGE_C R29, RZ, R222, RZ ;  /* 0x000000deff1d723e */ /* 0x001fe200048070ff */
[----:B------:R-:W-:Y:S01]  /*cb80*/  FMUL R217, R217, UR25 ;  /* 0x00000019d9d97c20 */ /* 0x000fe20008400000 */
[----:B------:R-:W4:Y:S01]  /*cb90*/  LDL.LU R226, [R1+0xc] ;  /* 0x00000c0001e27983 */ /* 0x000f220000300800 */
[----:B------:R-:W-:Y:S02]  /*cba0*/  F2FP.SATFINITE.E4M3.F32.PACK_AB_MERGE_C R33, RZ, R220, RZ ;  /* 0x000000dcff21723e */ /* 0x000fe400048070ff */
[----:B------:R-:W-:Y:S01]  /*cbb0*/  F2FP.SATFINITE.E4M3.F32.PACK_AB_MERGE_C R219, RZ, R219, RZ ;  /* 0x000000dbffdb723e */ /* 0x000fe200048070ff */
[----:B------:R0:W-:Y:S01]  /*cbc0*/  @!P5 STG.E.U8 desc[UR20][R24.64+0x8], R29 ;  /* 0x0000081d1800d986 */ /* 0x0001e2000c101114 */
[----:B------:R-:W-:-:S02]  /*cbd0*/  ISETP.LT.OR P5, PT, R34, 0x11, !P1 ;  /* 0x000000112200780c */ /* 0x000fc40004fa1670 */
[----:B------:R-:W-:Y:S01]  /*cbe0*/  F2FP.SATFINITE.E4M3.F32.PACK_AB_MERGE_C R217, RZ, R217, RZ ;  /* 0x000000d9ffd9723e */ /* 0x000fe200048070ff */
[----:B---3--:R-:W3:Y:S01]  /*cbf0*/  LDL.LU R225, [R1+0x8] ;  /* 0x0000080001e17983 */ /* 0x008ee20000300800 */
[----:B------:R-:W-:-:S03]  /*cc00*/  FMUL R218, R218, UR25 ;  /* 0x00000019dada7c20 */ /* 0x000fc60008400000 */
[----:B------:R-:W4:Y:S04]  /*cc10*/  LDL.LU R224, [R1+0x4] ;  /* 0x0000040001e07983 */ /* 0x000f280000300800 */
[----:B------:R-:W3:Y:S01]  /*cc20*/  LDL.LU R222, [R1] ;  /* 0x0000000001de7983 */ /* 0x000ee20000300800 */
[----:B0-----:R-:W-:Y:S01]  /*cc30*/  F2FP.SATFINITE.E4M3.F32.PACK_AB_MERGE_C R29, RZ, R218, RZ ;  /* 0x000000daff1d723e */ /* 0x001fe200048070ff */
[----:B------:R-:W-:Y:S01]  /*cc40*/  FMUL R216, R216, UR25 ;  /* 0x00000019d8d87c20 */ /* 0x000fe20008400000 */
[----:B------:R-:W-:Y:S01]  /*cc50*/  FMUL R215, R215, UR25 ;  /* 0x00000019d7d77c20 */ /* 0x000fe20008400000 */
[----:B------:R0:W-:Y:S01]  /*cc60*/  @!P3 STG.E.U8 desc[UR20][R26.64+0x8], R33 ;  /* 0x000008211a00b986 */ /* 0x0001e2000c101114 */
[C---:B------:R-:W-:Y:S01]  /*cc70*/  ISETP.LT.OR P3, PT, R34.reuse, 0x11, !P0 ;  /* 0x000000112200780c */ /* 0x040fe20004761670 */
[----:B------:R-:W-:Y:S01]  /*cc80*/  FMUL R213, R213, UR25 ;  /* 0x00000019d5d57c20 */ /* 0x000fe20008400000 */
[----:B------:R-:W-:Y:S01]  /*cc90*/  F2FP.SATFINITE.E4M3.F32.PACK_AB_MERGE_C R31, RZ, R216, RZ ;  /* 0x000000d8ff1f723e */ /* 0x000fe200048070ff */
[----:B------:R-:W-:Y:S01]  /*cca0*/  @!P4 STG.E.U8 desc[UR20][R26.64+0x9], R219 ;  /* 0x000009db1a00c986 */ /* 0x000fe2000c101114 */
[----:B------:R-:W-:Y:S01]  /*ccb0*/  ISETP.LT.OR P4, PT, R34, 0x12, !P0 ;  /* 0x000000122200780c */ /* 0x000fe20004781670 */
[----:B------:R-:W-:Y:S01]  /*ccc0*/  FMUL R214, R214, UR25 ;  /* 0x00000019d6d67c20 */ /* 0x000fe20008400000 */
[----:B------:R-:W-:Y:S01]  /*ccd0*/  F2FP.SATFINITE.E4M3.F32.PACK_AB_MERGE_C R215, RZ, R215, RZ ;  /* 0x000000d7ffd7723e */ /* 0x000fe200048070ff */
[----:B------:R-:W-:Y:S01]  /*cce0*/  @!P6 STG.E.U8 desc[UR20][R24.64+0x11], R217 ;  /* 0x000011d91800e986 */ /* 0x000fe2000c101114 */
[----:B------:R-:W-:Y:S01]  /*ccf0*/  ISETP.LT.OR P6, PT, R34, 0x1a, !P1 ;  /* 0x0000001a2200780c */ /* 0x000fe20004fc1670 */
[----:B------:R-:W-:Y:S01]  /*cd00*/  FMUL R212, R212, UR25 ;  /* 0x00000019d4d47c20 */ /* 0x000fe20008400000 */
[----:B------:R-:W-:Y:S01]  /*cd10*/  F2FP.SATFINITE.E4M3.F32.PACK_AB_MERGE_C R213, RZ, R213, RZ ;  /* 0x000000d5ffd5723e */ /* 0x000fe200048070ff */
[----:B------:R1:W-:Y:S01]  /*cd20*/  @!P5 STG.E.U8 desc[UR20][R24.64+0x10], R29 ;  /* 0x0000101d1800d986 */ /* 0x0003e2000c101114 */
[C---:B------:R-:W-:Y:S01]  /*cd30*/  ISETP.LT.OR P5, PT, R34.reuse, 0x19, !P1 ;  /* 0x000000192200780c */ /* 0x040fe20004fa1670 */
[----:B------:R-:W-:Y:S01]  /*cd40*/  FMUL R211, R211, UR25 ;  /* 0x00000019d3d37c20 */ /* 0x000fe20008400000 */
[----:B------:R-:W-:Y:S01]  /*cd50*/  FMUL R209, R209, UR25 ;  /* 0x00000019d1d17c20 */ /* 0x000fe20008400000 */
[----:B------:R1:W-:Y:S01]  /*cd60*/  @!P3 STG.E.U8 desc[UR20][R26.64+0x10], R31 ;  /* 0x0000101f1a00b986 */ /* 0x0003e2000c101114 */
[----:B------:R-:W-:Y:S01]  /*cd70*/  ISETP.LT.OR P3, PT, R34, 0x19, !P0 ;  /* 0x000000192200780c */ /* 0x000fe20004761670 */
[----:B------:R-:W-:Y:S01]  /*cd80*/  FMUL R210, R210, UR25 ;  /* 0x00000019d2d27c20 */ /* 0x000fe20008400000 */
[----:B0-----:R-:W-:Y:S01]  /*cd90*/  F2FP.SATFINITE.E4M3.F32.PACK_AB_MERGE_C R33, RZ, R212, RZ ;  /* 0x000000d4ff21723e */ /* 0x001fe200048070ff */
[----:B------:R-:W-:Y:S01]  /*cda0*/  @!P4 STG.E.U8 desc[UR20][R26.64+0x11], R215 ;  /* 0x000011d71a00c986 */ /* 0x000fe2000c101114 */
[----:B------:R-:W-:Y:S01]  /*cdb0*/  ISETP.LT.OR P4, PT, R34, 0x1a, !P0 ;  /* 0x0000001a2200780c */ /* 0x000fe20004781670 */
[----:B------:R-:W-:Y:S01]  /*cdc0*/  FMUL R208, R208, UR25 ;  /* 0x00000019d0d07c20 */ /* 0x000fe20008400000 */
[----:B------:R-:W-:Y:S01]  /*cdd0*/  F2FP.SATFINITE.E4M3.F32.PACK_AB_MERGE_C R211, RZ, R211, RZ ;  /* 0x000000d3ffd3723e */ /* 0x000fe200048070ff */
[----:B------:R-:W-:Y:S01]  /*cde0*/  @!P6 STG.E.U8 desc[UR20][R24.64+0x19], R213 ;  /* 0x000019d51800e986 */ /* 0x000fe2000c101114 */
[----:B------:R-:W-:Y:S01]  /*cdf0*/  ISETP.LT.OR P6, PT, R34, 0x22, !P1 ;  /* 0x000000222200780c */ /* 0x000fe20004fc1670 */
[----:B------:R-:W-:Y:S01]  /*ce00*/  FMUL R207, R207, UR25 ;  /* 0x00000019cfcf7c20 */ /* 0x000fe20008400000 */
[----:B-1----:R-:W-:Y:S01]  /*ce10*/  F2FP.SATFINITE.E4M3.F32.PACK_AB_MERGE_C R29, RZ, R214, RZ ;  /* 0x000000d6ff1d723e */ /* 0x002fe200048070ff */
[----:B------:R-:W-:Y:S01]  /*ce20*/  FMUL R205, R205, UR25 ;  /* 0x00000019cdcd7c20 */ /* 0x000fe20008400000 */
[----:B------:R-:W-:Y:S01]  /*ce30*/  F2FP.SATFINITE.E4M3.F32.PACK_AB_MERGE_C R209, RZ, R209, RZ ;  /* 0x000000d1ffd1723e */ /* 0x000fe200048070ff */
[----:B------:R-:W-:Y:S01]  /*ce40*/  FMUL R206, R206, UR25 ;  /* 0x00000019cece7c20 */ /* 0x000fe20008400000 */
[----:B------:R-:W-:Y:S01]  /*ce50*/  F2FP.SATFINITE.E4M3.F32.PACK_AB_MERGE_C R31, RZ, R208, RZ ;  /* 0x000000d0ff1f723e */ /* 0x000fe200048070ff */
[----:B------:R0:W-:Y:S01]  /*ce60*/  @!P5 STG.E.U8 desc[UR20][R24.64+0x18], R29 ;  /* 0x0000181d1800d986 */ /* 0x0001e2000c101114 */
[----:B------:R-:W-:Y:S01]  /*ce70*/  ISETP.LT.OR P5, PT, R34, 0x21, !P1 ;  /* 0x000000212200780c */ /* 0x000fe20004fa1670 */
[----:B------:R-:W-:Y:S01]  /*ce80*/  FMUL R204, R204, UR25 ;  /* 0x00000019cccc7c20 */ /* 0x000fe20008400000 */
[----:B------:R-:W-:Y:S01]  /*ce90*/  F2FP.SATFINITE.E4M3.F32.PACK_AB_MERGE_C R207, RZ, R207, RZ ;  /* 0x000000cfffcf723e */ /* 0x000fe200048070ff */
[----:B------:R1:W-:Y:S01]  /*cea0*/  @!P3 STG.E.U8 desc[UR20][R26.64+0x18], R33 ;  /* 0x000018211a00b986 */ /* 0x0003e2000c101114 */
[C---:B------:R-:W-:Y:S01]  /*ceb0*/  ISETP.LT.OR P3, PT, R34.reuse, 0x21, !P0 ;  /* 0x000000212200780c */ /* 0x040fe20004761670 */
[----:B------:R-:W-:Y:S01]  /*cec0*/  FMUL R203, R203, UR25 ;  /* 0x00000019cbcb7c20 */ /* 0x000fe20008400000 */
[----:B------:R-:W-:Y:S01]  /*ced0*/  F2FP.SATFINITE.E4M3.F32.PACK_AB_MERGE_C R205, RZ, R205, RZ ;  /* 0x000000cdffcd723e */ /* 0x000fe200048070ff */
[----:B------:R-:W-:Y:S01]  /*cee0*/  @!P4 STG.E.U8 desc[UR20][R26.64+0x19], R211 ;  /* 0x000019d31a00c986 */ /* 0x000fe2000c101114 */
[C---:B------:R-:W-:Y:S01]  /*cef0*/  ISETP.LT.OR P4, PT, R34.reuse, 0x22, !P0 ;  /* 0x000000222200780c */ /* 0x040fe20004781670 */
[----:B------:R-:W-:Y:S01]  /*cf00*/  FMUL R201, R201, UR25 ;  /* 0x00000019c9c97c20 */ /* 0x000fe20008400000 */
[----:B------:R-:W-:Y:S01]  /*cf10*/  F2FP.SATFINITE.E4M3.F32.PACK_AB_MERGE_C R203, RZ, R203, RZ ;  /* 0x000000cbffcb723e */ /* 0x000fe200048070ff */
[----:B------:R-:W-:Y:S01]  /*cf20*/  @!P6 STG.E.U8 desc[UR20][R24.64+0x21], R209 ;  /* 0x000021d11800e986 */ /* 0x000fe2000c101114 */
[----:B------:R-:W-:Y:S01]  /*cf30*/  ISETP.LT.OR P6, PT, R34, 0x2a, !P1 ;  /* 0x0000002a2200780c */ /* 0x000fe20004fc1670 */
[----:B------:R-:W-:Y:S01]  /*cf40*/  FMUL R202, R202, UR25 ;  /* 0x00000019caca7c20 */ /* 0x000fe20008400000 */
[----:B0-----:R-:W-:Y:S01]  /*cf50*/  F2FP.SATFINITE.E4M3.F32.PACK_AB_MERGE_C R29, RZ, R210, RZ ;  /* 0x000000d2ff1d723e */ /* 0x001fe200048070ff */
[----:B------:R-:W-:Y:S01]  /*cf60*/  FMUL R200, R200, UR25 ;  /* 0x00000019c8c87c20 */ /* 0x000fe20008400000 */
[----:B-1----:R-:W-:Y:S01]  /*cf70*/  F2FP.SATFINITE.E4M3.F32.PACK_AB_MERGE_C R33, RZ, R204, RZ ;  /* 0x000000ccff21723e */ /* 0x002fe200048070ff */
[----:B------:R-:W-:Y:S01]  /*cf80*/  FMUL R199, R199, UR25 ;  /* 0x00000019c7c77c20 */ /* 0x000fe20008400000 */
[----:B------:R-:W-:Y:S01]  /*cf90*/  F2FP.SATFINITE.E4M3.F32.PACK_AB_MERGE_C R201, RZ, R201, RZ ;  /* 0x000000c9ffc9723e */ /* 0x000fe200048070ff */
[----:B------:R0:W-:Y:S01]  /*cfa0*/  @!P5 STG.E.U8 desc[UR20][R24.64+0x20], R29 ;  /* 0x0000201d1800d986 */ /* 0x0001e2000c101114 */
[C---:B------:R-:W-:Y:S01]  /*cfb0*/  ISETP.LT.OR P5, PT, R34.reuse, 0x29, !P1 ;  /* 0x000000292200780c */ /* 0x040fe20004fa1670 */
[----:B------:R-:W-:Y:S01]  /*cfc0*/  FMUL R197, R197, UR25 ;  /* 0x00000019c5c57c20 */ /* 0x000fe20008400000 */
[----:B------:R-:W-:Y:S01]  /*cfd0*/  F2FP.SATFINITE.E4M3.F32.PACK_AB_MERGE_C R199, RZ, R199, RZ ;  /* 0x000000c7ffc7723e */ /* 0x000fe200048070ff */
[----:B------:R1:W-:Y:S01]  /*cfe0*/  @!P3 STG.E.U8 desc[UR20][R26.64+0x20], R31 ;  /* 0x0000201f1a00b986 */ /* 0x0003e2000c101114 */
[----:B------:R-:W-:Y:S01]  /*cff0*/  ISETP.LT.OR P3, PT, R34, 0x29, !P0 ;  /* 0x000000292200780c */ /* 0x000fe20004761670 */
[----:B------:R-:W-:Y:S01]  /*d000*/  FMUL R198, R198, UR25 ;  /* 0x00000019c6c67c20 */ /* 0x000fe20008400000 */
[----:B------:R-:W-:Y:S01]  /*d010*/  F2FP.SATFINITE.E4M3.F32.PACK_AB_MERGE_C R197, RZ, R197, RZ ;  /* 0x000000c5ffc5723e */ /* 0x000fe200048070ff */
[----:B------:R-:W-:Y:S01]  /*d020*/  @!P4 STG.E.U8 desc[UR20][R26.64+0x21], R207 ;  /* 0x000021cf1a00c986 */ /* 0x000fe2000c101114 */
[----:B------:R-:W-:Y:S01]  /*d030*/  ISETP.LT.OR P4, PT, R34, 0x2a, !P0 ;  /* 0x0000002a2200780c */ /* 0x000fe20004781670 */
[----:B------:R-:W-:Y:S01]  /*d040*/  FMUL R196, R196, UR25 ;  /* 0x00000019c4c47c20 */ /* 0x000fe20008400000 */
[----:B------:R-:W-:Y:S01]  /*d050*/  FMUL R195, R195, UR25 ;  /* 0x00000019c3c37c20 */ /* 0x000fe20008400000 */
        /* <DEDUP_REMOVED lines=27> */
[----:B------:R-:W-:Y:S01]  /*d210*/  FMUL R186, R186, UR25 ;  /* 0x00000019baba7c20 */ /* 0x000fe20008400000 */
        /* <DEDUP_REMOVED lines=154> */
[----:B-----5:R-:W-:Y:S01]  /*dbc0*/  FMUL R5, R5, UR25 ;  /* 0x0000001905057c20 */ /* 0x020fe20008400000 */
[----:B0-----:R-:W-:Y:S01]  /*dbd0*/  F2FP.SATFINITE.E4M3.F32.PACK_AB_MERGE_C R29, RZ, R170, RZ ;  /* 0x000000aaff1d723e */ /* 0x001fe200048070ff */
[----:B------:R-:W-:Y:S01]  /*dbe0*/  FMUL R0, R0, UR25 ;  /* 0x0000001900007c20 */ /* 0x000fe20008400000 */
[----:B-1----:R-:W-:Y:S01]  /*dbf0*/  F2FP.SATFINITE.E4M3.F32.PACK_AB_MERGE_C R33, RZ, R164, RZ ;  /* 0x000000a4ff21723e */ /* 0x002fe200048070ff */
[----:B------:R-:W-:Y:S01]  /*dc00*/  FMUL R6, R6, UR25 ;  /* 0x0000001906067c20 */ /* 0x000fe20008400000 */
[----:B------:R-:W-:Y:S01]  /*dc10*/  F2FP.SATFINITE.E4M3.F32.PACK_AB_MERGE_C R7, RZ, R7, RZ ;  /* 0x00000007ff07723e */ /* 0x000fe200048070ff */
[----:B------:R0:W-:Y:S01]  /*dc20*/  @!P5 STG.E.U8 desc[UR20][R24.64+0x70], R29 ;  /* 0x0000701d1800d986 */ /* 0x0001e2000c101114 */
[----:B------:R-:W-:Y:S01]  /*dc30*/  ISETP.LT.OR P5, PT, R34, 0x79, !P1 ;  /* 0x000000792200780c */ /* 0x000fe20004fa1670 */
[----:B------:R-:W-:Y:S01]  /*dc40*/  FMUL R2, R2, UR25 ;  /* 0x0000001902027c20 */ /* 0x000fe20008400000 */
[----:B------:R-:W-:Y:S01]  /*dc50*/  F2FP.SATFINITE.E4M3.F32.PACK_AB_MERGE_C R5, RZ, R5, RZ ;  /* 0x00000005ff05723e */ /* 0x000fe200048070ff */
[----:B------:R1:W-:Y:S01]  /*dc60*/  @!P3 STG.E.U8 desc[UR20][R26.64+0x70], R31 ;  /* 0x0000701f1a00b986 */ /* 0x0003e2000c101114 */
[----:B------:R-:W-:Y:S01]  /*dc70*/  ISETP.LT.OR P3, PT, R34, 0x79, !P0 ;  /* 0x000000792200780c */ /* 0x000fe20004761670 */
[----:B------:R-:W-:Y:S01]  /*dc80*/  FMUL R3, R3, UR25 ;  /* 0x0000001903037c20 */ /* 0x000fe20008400000 */
[----:B------:R-:W-:Y:S01]  /*dc90*/  FMUL R4, R4, UR25 ;  /* 0x0000001904047c20 */ /* 0x000fe20008400000 */
[----:B------:R-:W-:Y:S01]  /*dca0*/  @!P4 STG.E.U8 desc[UR20][R26.64+0x71], R167 ;  /* 0x000071a71a00c986 */ /* 0x000fe2000c101114 */
[----:B------:R-:W-:-:S03]  /*dcb0*/  ISETP.LT.OR P4, PT, R34, 0x7a, !P0 ;  /* 0x0000007a2200780c */ /* 0x000fc60004781670 */
[----:B------:R-:W-:Y:S01]  /*dcc0*/  @!P6 STG.E.U8 desc[UR20][R24.64+0x79], R165 ;  /* 0x000079a51800e986 */ /* 0x000fe2000c101114 */
[----:B------:R-:W-:Y:S02]  /*dcd0*/  ISETP.LT.OR P6, PT, R34, 0x82, !P1 ;  /* 0x000000822200780c */ /* 0x000fe40004fc1670 */
[----:B0-----:R-:W-:Y:S01]  /*dce0*/  F2FP.SATFINITE.E4M3.F32.PACK_AB_MERGE_C R29, RZ, R166, RZ ;  /* 0x000000a6ff1d723e */ /* 0x001fe200048070ff */
[----:B------:R-:W4:Y:S01]  /*dcf0*/  LDL.LU R220, [R1+0x14] ;  /* 0x0000140001dc7983 */ /* 0x000f220000300800 */
[----:B-1----:R-:W-:-:S03]  /*dd00*/  F2FP.SATFINITE.E4M3.F32.PACK_AB_MERGE_C R31, RZ, R160, RZ ;  /* 0x000000a0ff1f723e */ /* 0x002fc600048070ff */
[----:B------:R0:W-:Y:S01]  /*dd10*/  @!P5 STG.E.U8 desc[UR20][R24.64+0x78], R29 ;  /* 0x0000781d1800d986 */ /* 0x0001e2000c101114 */
[----:B------:R-:W-:-:S03]  /*dd20*/  ISETP.LT.OR P5, PT, R34, 0x81, !P1 ;  /* 0x000000812200780c */ /* 0x000fc60004fa1670 */
[----:B------:R1:W-:Y:S01]  /*dd30*/  @!P3 STG.E.U8 desc[UR20][R26.64+0x78], R33 ;  /* 0x000078211a00b986 */ /* 0x0003e2000c101114 */
[----:B------:R-:W-:-:S03]  /*dd40*/  ISETP.LT.OR P3, PT, R34, 0x81, !P0 ;  /* 0x000000812200780c */ /* 0x000fc60004761670 */
        /* <DEDUP_REMOVED lines=26> */
[----:B0-----:R-:W-:Y:S02]  /*def0*/  F2FP.SATFINITE.E4M3.F32.PACK_AB_MERGE_C R29, RZ, R154, RZ ;  /* 0x0000009aff1d723e */ /* 0x001fe400048070ff */
[----:B-1----:R-:W-:-:S03]  /*df00*/  F2FP.SATFINITE.E4M3.F32.PACK_AB_MERGE_C R33, RZ, R20, RZ ;  /* 0x00000014ff21723e */ /* 0x002fc600048070ff */
[----:B------:R0:W-:Y:S01]  /*df10*/  @!P5 STG.E.U8 desc[UR20][R24.64+0x90], R29 ;  /* 0x0000901d1800d986 */ /* 0x0001e2000c101114 */
[----:B------:R-:W-:-:S03]  /*df20*/  ISETP.LT.OR P5, PT, R34, 0x99, !P1 ;  /* 0x000000992200780c */ /* 0x000fc60004fa1670 */
[----:B------:R-:W-:Y:S01]  /*df30*/  @!P3 STG.E.U8 desc[UR20][R26.64+0x90], R31 ;  /* 0x0000901f1a00b986 */ /* 0x000fe2000c101114 */
[----:B------:R-:W-:-:S03]  /*df40*/  ISETP.LT.OR P3, PT, R34, 0x99, !P0 ;  /* 0x000000992200780c */ /* 0x000fc60004761670 */
[----:B------:R1:W-:Y:S01]  /*df50*/  @!P4 STG.E.U8 desc[UR20][R26.64+0x91], R23 ;  /* 0x000091171a00c986 */ /* 0x0003e2000c101114 */
[----:B------:R-:W-:-:S03]  /*df60*/  ISETP.LT.OR P4, PT, R34, 0x9a, !P0 ;  /* 0x0000009a2200780c */ /* 0x000fc60004781670 */
[----:B------:R2:W-:Y:S01]  /*df70*/  @!P6 STG.E.U8 desc[UR20][R24.64+0x99], R21 ;  /* 0x000099151800e986 */ /* 0x0005e2000c101114 */
[----:B------:R-:W-:Y:S02]  /*df80*/  ISETP.LT.OR P6, PT, R34, 0xa2, !P1 ;  /* 0x000000a22200780c */ /* 0x000fe40004fc1670 */
[----:B0-----:R-:W-:-:S05]  /*df90*/  F2FP.SATFINITE.E4M3.F32.PACK_AB_MERGE_C R29, RZ, R22, RZ ;  /* 0x00000016ff1d723e */ /* 0x001fca00048070ff */
[----:B------:R-:W-:Y:S01]  /*dfa0*/  @!P5 STG.E.U8 desc[UR20][R24.64+0x98], R29 ;  /* 0x0000981d1800d986 */ /* 0x000fe2000c101114 */
[C---:B------:R-:W-:Y:S02]  /*dfb0*/  ISETP.LT.OR P5, PT, R34.reuse, 0xa1, !P1 ;  /* 0x000000a12200780c */ /* 0x040fe40004fa1670 */
[----:B-1----:R-:W-:Y:S01]  /*dfc0*/  F2FP.SATFINITE.E4M3.F32.PACK_AB_MERGE_C R23, RZ, R18, RZ ;  /* 0x00000012ff17723e */ /* 0x002fe200048070ff */
[----:B------:R-:W-:Y:S01]  /*dfd0*/  @!P3 STG.E.U8 desc[UR20][R26.64+0x98], R33 ;  /* 0x000098211a00b986 */ /* 0x000fe2000c101114 */
[C---:B------:R-:W-:Y:S02]  /*dfe0*/  ISETP.LT.OR P3, PT, R34.reuse, 0xa1, !P0 ;  /* 0x000000a12200780c */ /* 0x040fe40004761670 */
[----:B--2---:R-:W-:Y:S01]  /*dff0*/  F2FP.SATFINITE.E4M3.F32.PACK_AB_MERGE_C R21, RZ, R16, RZ ;  /* 0x00000010ff15723e */ /* 0x004fe200048070ff */
[----:B------:R0:W-:Y:S01]  /*e000*/  @!P4 STG.E.U8 desc[UR20][R26.64+0x99], R19 ;  /* 0x000099131a00c986 */ /* 0x0001e2000c101114 */
[----:B------:R-:W-:-:S03]  /*e010*/  ISETP.LT.OR P4, PT, R34, 0xa2, !P0 ;  /* 0x000000a22200780c */ /* 0x000fc60004781670 */
[----:B------:R1:W-:Y:S01]  /*e020*/  @!P6 STG.E.U8 desc[UR20][R24.64+0xa1], R17 ;  /* 0x0000a1111800e986 */ /* 0x0003e2000c101114 */
[----:B------:R-:W-:-:S03]  /*e030*/  ISETP.LT.OR P6, PT, R34, 0xaa, !P1 ;  /* 0x000000aa2200780c */ /* 0x000fc60004fc1670 */
[----:B------:R-:W-:Y:S01]  /*e040*/  @!P5 STG.E.U8 desc[UR20][R24.64+0xa0], R23 ;  /* 0x0000a0171800d986 */ /* 0x000fe2000c101114 */
[----:B------:R-:W-:-:S03]  /*e050*/  ISETP.LT.OR P5, PT, R34, 0xa9, !P1 ;  /* 0x000000a92200780c */ /* 0x000fc60004fa1670 */
[----:B------:R-:W-:Y:S01]  /*e060*/  @!P3 STG.E.U8 desc[UR20][R26.64+0xa0], R21 ;  /* 0x0000a0151a00b986 */ /* 0x000fe2000c101114 */
[C---:B------:R-:W-:Y:S02]  /*e070*/  ISETP.LT.OR P3, PT, R34.reuse, 0xa9, !P0 ;  /* 0x000000a92200780c */ /* 0x040fe40004761670 */
[----:B0-----:R-:W-:Y:S01]  /*e080*/  F2FP.SATFINITE.E4M3.F32.PACK_AB_MERGE_C R19, RZ, R14, RZ ;  /* 0x0000000eff13723e */ /* 0x001fe200048070ff */
[----:B------:R0:W-:Y:S01]  /*e090*/  @!P4 STG.E.U8 desc[UR20][R26.64+0xa1], R15 ;  /* 0x0000a10f1a00c986 */ /* 0x0001e2000c101114 */
[C---:B------:R-:W-:Y:S02]  /*e0a0*/  ISETP.LT.OR P4, PT, R34.reuse, 0xaa, !P0 ;  /* 0x000000aa2200780c */ /* 0x040fe40004781670 */
[----:B-1----:R-:W-:Y:S01]  /*e0b0*/  F2FP.SATFINITE.E4M3.F32.PACK_AB_MERGE_C R17, RZ, R12, RZ ;  /* 0x0000000cff11723e */ /* 0x002fe200048070ff */
        /* <DEDUP_REMOVED lines=15> */
[----:B0-----:R-:W-:Y:S02]  /*e1b0*/  F2FP.SATFINITE.E4M3.F32.PACK_AB_MERGE_C R11, RZ, R6, RZ ;  /* 0x00000006ff0b723e */ /* 0x001fe400048070ff */
[C---:B------:R-:W-:Y:S01]  /*e1c0*/  ISETP.LT.OR P3, PT, R34.reuse, 0xb9, !P0 ;  /* 0x000000b92200780c */ /* 0x040fe20004761670 */
[----:B------:R0:W-:Y:S01]  /*e1d0*/  @!P4 STG.E.U8 desc[UR20][R26.64+0xb1], R7 ;  /* 0x0000b1071a00c986 */ /* 0x0001e2000c101114 */
[----:B-1----:R-:W-:Y:S02]  /*e1e0*/  F2FP.SATFINITE.E4M3.F32.PACK_AB_MERGE_C R9, RZ, R4, RZ ;  /* 0x00000004ff09723e */ /* 0x002fe400048070ff */
[C---:B------:R-:W-:Y:S01]  /*e1f0*/  ISETP.LT.OR P4, PT, R34.reuse, 0xba, !P0 ;  /* 0x000000ba2200780c */ /* 0x040fe20004781670 */
[----:B------:R1:W-:Y:S04]  /*e200*/  @!P6 STG.E.U8 desc[UR20][R24.64+0xb9], R5 ;  /* 0x0000b9051800e986 */ /* 0x0003e8000c101114 */
[----:B------:R2:W-:Y:S01]  /*e210*/  @!P5 STG.E.U8 desc[UR20][R24.64+0xb8], R11 ;  /* 0x0000b80b1800d986 */ /* 0x0005e2000c101114 */
[----:B------:R-:W-:Y:S01]  /*e220*/  FMUL R4, R227, UR25 ;  /* 0x00000019e3047c20 */ /* 0x000fe20008400000 */
[----:B------:R-:W-:-:S02]  /*e230*/  ISETP.LT.OR P5, PT, R34, 0xc1, !P1 ;  /* 0x000000c12200780c */ /* 0x000fc40004fa1670 */
[----:B0-----:R-:W-:Y:S02]  /*e240*/  F2FP.SATFINITE.E4M3.F32.PACK_AB_MERGE_C R7, RZ, R3, RZ ;  /* 0x00000003ff07723e */ /* 0x001fe400048070ff */
[----:B-1----:R-:W-:Y:S01]  /*e250*/  F2FP.SATFINITE.E4M3.F32.PACK_AB_MERGE_C R5, RZ, R0, RZ ;  /* 0x00000000ff05723e */ /* 0x002fe200048070ff */
[----:B---3--:R-:W-:Y:S01]  /*e260*/  FMUL R0, R222, UR25 ;  /* 0x00000019de007c20 */ /* 0x008fe20008400000 */
[----:B------:R-:W-:Y:S01]  /*e270*/  ISETP.LT.OR P6, PT, R34, 0xc2, !P1 ;  /* 0x000000c22200780c */ /* 0x000fe20004fc1670 */
[----:B------:R-:W3:Y:S01]  /*e280*/  LDL.LU R222, [R1+0x20] ;  /* 0x0000200001de7983 */ /* 0x000ee20000300800 */
[----:B--2---:R-:W-:Y:S02]  /*e290*/  F2FP.SATFINITE.E4M3.F32.PACK_AB_MERGE_C R11, RZ, R2, RZ ;  /* 0x00000002ff0b723e */ /* 0x004fe400048070ff */
[----:B------:R-:W-:Y:S01]  /*e2a0*/  F2FP.SATFINITE.E4M3.F32.PACK_AB_MERGE_C R13, RZ, R0, RZ ;  /* 0x00000000ff0d723e */ /* 0x000fe200048070ff */
[----:B----4-:R-:W-:Y:S01]  /*e2b0*/  FMUL R0, R224, UR25 ;  /* 0x00000019e0007c20 */ /* 0x010fe20008400000 */
[----:B------:R-:W-:Y:S01]  /*e2c0*/  FMUL R2, R225, UR25 ;  /* 0x00000019e1027c20 */ /* 0x000fe20008400000 */
[----:B------:R-:W2:Y:S04]  /*e2d0*/  LDL.LU R224, [R1+0x24] ;  /* 0x0000240001e07983 */ /* 0x000ea80000300800 */
[----:B------:R-:W4:Y:S01]  /*e2e0*/  LDL.LU R225, [R1+0x28] ;  /* 0x0000280001e17983 */ /* 0x000f220000300800 */
[----:B------:R-:W-:-:S03]  /*e2f0*/  FMUL R3, R226, UR25 ;  /* 0x00000019e2037c20 */ /* 0x000fc60008400000 */
[----:B------:R-:W4:Y:S04]  /*e300*/  LDL.LU R226, [R1+0x2c] ;  /* 0x00002c0001e27983 */ /* 0x000f280000300800 */
[----:B------:R-:W4:Y:S04]  /*e310*/  LDL.LU R227, [R1+0x30] ;  /* 0x0000300001e37983 */ /* 0x000f280000300800 */
[----:B------:R-:W-:Y:S01]  /*e320*/  @!P3 STG.E.U8 desc[UR20][R26.64+0xb8], R9 ;  /* 0x0000b8091a00b986 */ /* 0x000fe2000c101114 */
[----:B------:R-:W-:-:S03]  /*e330*/  ISETP.LT.OR P3, PT, R34, 0xc1, !P0 ;  /* 0x000000c12200780c */ /* 0x000fc60004761670 */
[----:B------:R0:W-:Y:S01]  /*e340*/  @!P4 STG.E.U8 desc[UR20][R26.64+0xb9], R7 ;  /* 0x0000b9071a00c986 */ /* 0x0001e2000c101114 */
[----:B------:R-:W-:-:S03]  /*e350*/  ISETP.LT.OR P4, PT, R34, 0xc2, !P0 ;  /* 0x000000c22200780c */ /* 0x000fc60004781670 */
[----:B------:R-:W-:Y:S01]  /*e360*/  @!P5 STG.E.U8 desc[UR20][R24.64+0xc0], R11 ;  /* 0x0000c00b1800d986 */ /* 0x000fe2000c101114 */
[----:B------:R-:W-:-:S03]  /*e370*/  ISETP.LT.OR P5, PT, R34, 0xc9, !P1 ;  /* 0x000000c92200780c */ /* 0x000fc60004fa1670 */
[----:B------:R1:W-:Y:S01]  /*e380*/  @!P6 STG.E.U8 desc[UR20][R24.64+0xc1], R5 ;  /* 0x0000c1051800e986 */ /* 0x0003e2000c101114 */
[----:B0-----:R-:W-:-:S03]  /*e390*/  F2FP.SATFINITE.E4M3.F32.PACK_AB_MERGE_C R7, RZ, R0, RZ ;  /* 0x00000000ff07723e */ /* 0x001fc600048070ff */
[----:B------:R-:W-:Y:S01]  /*e3a0*/  @!P3 STG.E.U8 desc[UR20][R26.64+0xc0], R13 ;  /* 0x0000c00d1a00b986 */ /* 0x000fe2000c101114 */
[C---:B------:R-:W-:Y:S02]  /*e3b0*/  ISETP.LT.OR P6, PT, R34.reuse, 0xca, !P1 ;  /* 0x000000ca2200780c */ /* 0x040fe40004fc1670 */
[----:B-1----:R-:W-:Y:S01]  /*e3c0*/  F2FP.SATFINITE.E4M3.F32.PACK_AB_MERGE_C R5, RZ, R2, RZ ;  /* 0x00000002ff05723e */ /* 0x002fe200048070ff */
[----:B------:R0:W-:Y:S01]  /*e3d0*/  @!P4 STG.E.U8 desc[UR20][R26.64+0xc1], R7 ;  /* 0x0000c1071a00c986 */ /* 0x0001e2000c101114 */
[C---:B------:R-:W-:Y:S02]  /*e3e0*/  ISETP.LT.OR P3, PT, R34.reuse, 0xc9, !P0 ;  /* 0x000000c92200780c */ /* 0x040fe40004761670 */
[C---:B------:R-:W-:Y:S01]  /*e3f0*/  ISETP.LT.OR P4, PT, R34.reuse, 0xca, !P0 ;  /* 0x000000ca2200780c */ /* 0x040fe20004781670 */
[----:B------:R1:W-:Y:S01]  /*e400*/  @!P5 STG.E.U8 desc[UR20][R24.64+0xc8], R5 ;  /* 0x0000c8051800d986 */ /* 0x0003e2000c101114 */
[----:B------:R-:W-:Y:S02]  /*e410*/  ISETP.LT.OR P5, PT, R34, 0xd1, !P1 ;  /* 0x000000d12200780c */ /* 0x000fe40004fa1670 */
[----:B------:R-:W-:-:S02]  /*e420*/  F2FP.SATFINITE.E4M3.F32.PACK_AB_MERGE_C R9, RZ, R3, RZ ;  /* 0x00000003ff09723e */ /* 0x000fc400048070ff */
[----:B------:R-:W-:-:S03]  /*e430*/  F2FP.SATFINITE.E4M3.F32.PACK_AB_MERGE_C R11, RZ, R4, RZ ;  /* 0x00000004ff0b723e */ /* 0x000fc600048070ff */
[----:B------:R1:W-:Y:S04]  /*e440*/  @!P6 STG.E.U8 desc[UR20][R24.64+0xc9], R9 ;  /* 0x0000c9091800e986 */ /* 0x0003e8000c101114 */
[----:B------:R-:W-:Y:S01]  /*e450*/  @!P3 STG.E.U8 desc[UR20][R26.64+0xc8], R11 ;  /* 0x0000c80b1a00b986 */ /* 0x000fe2000c101114 */
[----:B------:R-:W-:-:S03]  /*e460*/  FMUL R0, R220, UR25 ;  /* 0x00000019dc007c20 */ /* 0x000fc60008400000 */
[----:B------:R-:W4:Y:S02]  /*e470*/  LDL.LU R220, [R1+0x34] ;  /* 0x0000340001dc7983 */ /* 0x000f240000300800 */
[----:B0-----:R-:W-:Y:S01]  /*e480*/  F2FP.SATFINITE.E4M3.F32.PACK_AB_MERGE_C R7, RZ, R0, RZ ;  /* 0x00000000ff07723e */ /* 0x001fe200048070ff */
[----:B------:R-:W-:Y:S02]  /*e490*/  FMUL R2, R221, UR25 ;  /* 0x00000019dd027c20 */ /* 0x000fe40008400000 */
[----:B------:R-:W4:Y:S03]  /*e4a0*/  LDL.LU R221, [R1+0x38] ;  /* 0x0000380001dd7983 */ /* 0x000f260000300800 */
[----:B-1----:R-:W-:Y:S01]  /*e4b0*/  F2FP.SATFINITE.E4M3.F32.PACK_AB_MERGE_C R5, RZ, R2, RZ ;  /* 0x00000002ff05723e */ /* 0x002fe200048070ff */
[----:B------:R-:W-:Y:S04]  /*e4c0*/  @!P4 STG.E.U8 desc[UR20][R26.64+0xc9], R7 ;  /* 0x0000c9071a00c986 */ /* 0x000fe8000c101114 */
[----:B------:R0:W-:Y:S01]  /*e4d0*/  @!P5 STG.E.U8 desc[UR20][R24.64+0xd0], R5 ;  /* 0x0000d0051800d986 */ /* 0x0001e2000c101114 */
[----:B------:R-:W-:-:S03]  /*e4e0*/  FMUL R3, R223, UR25 ;  /* 0x00000019df037c20 */ /* 0x000fc60008400000 */
[----:B------:R-:W4:Y:S02]  /*e4f0*/  LDL.LU R223, [R1+0x3c] ;  /* 0x00003c0001df7983 */ /* 0x000f240000300800 */
[----:B------:R-:W-:Y:S01]  /*e500*/  F2FP.SATFINITE.E4M3.F32.PACK_AB_MERGE_C R9, RZ, R3, RZ ;  /* 0x00000003ff09723e */ /* 0x000fe200048070ff */
[----:B---3--:R-:W-:Y:S02]  /*e510*/  FMUL R0, R222, UR25 ;  /* 0x00000019de007c20 */ /* 0x008fe40008400000 */
[----:B------:R-:W3:Y:S03]  /*e520*/  LDL.LU R222, [R1+0x40] ;  /* 0x0000400001de7983 */ /* 0x000ee60000300800 */
[----:B------:R-:W-:Y:S01]  /*e530*/  F2FP.SATFINITE.E4M3.F32.PACK_AB_MERGE_C R13, RZ, R0, RZ ;  /* 0x00000000ff0d723e */ /* 0x000fe200048070ff */
[----:B--2---:R-:W-:Y:S02]  /*e540*/  FMUL R2, R224, UR25 ;  /* 0x00000019e0027c20 */ /* 0x004fe40008400000 */
[----:B------:R-:W2:Y:S01]  /*e550*/  LDL.LU R224, [R1+0x44] ;  /* 0x0000440001e07983 */ /* 0x000ea20000300800 */
[----:B----4-:R-:W-:-:S03]  /*e560*/  FMUL R0, R225, UR25 ;  /* 0x00000019e1007c20 */ /* 0x010fc60008400000 */
[----:B------:R-:W4:Y:S01]  /*e570*/  LDL.LU R225, [R1+0x48] ;  /* 0x0000480001e17983 */ /* 0x000f220000300800 */
[----:B------:R-:W-:Y:S01]  /*e580*/  FMUL R3, R226, UR25 ;  /* 0x00000019e2037c20 */ /* 0x000fe20008400000 */
[----:B0-----:R-:W-:Y:S02]  /*e590*/  F2FP.SATFINITE.E4M3.F32.PACK_AB_MERGE_C R5, RZ, R0, RZ ;  /* 0x00000000ff05723e */ /* 0x001fe400048070ff */
[----:B------:R-:W4:Y:S01]  /*e5a0*/  LDL.LU R226, [R1+0x4c] ;  /* 0x00004c0001e27983 */ /* 0x000f220000300800 */
[----:B------:R-:W-:-:S03]  /*e5b0*/  FMUL R0, R227, UR25 ;  /* 0x00000019e3007c20 */ /* 0x000fc60008400000 */
[----:B------:R-:W4:Y:S01]  /*e5c0*/  LDL.LU R227, [R1+0x50] ;  /* 0x0000500001e37983 */ /* 0x000f220000300800 */
[C---:B------:R-:W-:Y:S02]  /*e5d0*/  ISETP.LT.OR P6, PT, R34.reuse, 0xd2, !P1 ;  /* 0x000000d22200780c */ /* 0x040fe40004fc1670 */
[C---:B------:R-:W-:Y:S01]  /*e5e0*/  ISETP.LT.OR P4, PT, R34.reuse, 0xd2, !P0 ;  /* 0x000000d22200780c */ /* 0x040fe20004781670 */
[----:B------:R-:W4:Y:S01]  /*e5f0*/  LDL.LU R218, [R1+0x54] ;  /* 0x0000540001da7983 */ /* 0x000f220000300800 */
[C---:B------:R-:W-:Y:S02]  /*e600*/  ISETP.LT.OR P3, PT, R34.reuse, 0xd1, !P0 ;  /* 0x000000d12200780c */ /* 0x040fe40004761670 */
[----:B------:R-:W-:Y:S02]  /*e610*/  ISETP.LT.OR P5, PT, R34, 0xd9, !P1 ;  /* 0x000000d92200780c */ /* 0x000fe40004fa1670 */
[----:B------:R-:W-:Y:S02]  /*e620*/  F2FP.SATFINITE.E4M3.F32.PACK_AB_MERGE_C R7, RZ, R2, RZ ;  /* 0x00000002ff07723e */ /* 0x000fe400048070ff */
[----:B------:R-:W-:-:S03]  /*e630*/  F2FP.SATFINITE.E4M3.F32.PACK_AB_MERGE_C R11, RZ, R0, RZ ;  /* 0x00000000ff0b723e */ /* 0x000fc600048070ff */
[----:B------:R0:W-:Y:S01]  /*e640*/  @!P6 STG.E.U8 desc[UR20][R24.64+0xd1], R9 ;  /* 0x0000d1091800e986 */ /* 0x0001e2000c101114 */
[----:B------:R-:W-:-:S03]  /*e650*/  ISETP.LT.OR P6, PT, R34, 0xda, !P1 ;  /* 0x000000da2200780c */ /* 0x000fc60004fc1670 */
[----:B------:R-:W-:Y:S01]  /*e660*/  @!P4 STG.E.U8 desc[UR20][R26.64+0xd1], R7 ;  /* 0x0000d1071a00c986 */ /* 0x000fe2000c101114 */
[----:B------:R-:W-:-:S03]  /*e670*/  ISETP.LT.OR P4, PT, R34, 0xda, !P0 ;  /* 0x000000da2200780c */ /* 0x000fc60004781670 */
[----:B------:R-:W-:Y:S01]  /*e680*/  @!P3 STG.E.U8 desc[UR20][R26.64+0xd0], R13 ;  /* 0x0000d00d1a00b986 */ /* 0x000fe2000c101114 */
[----:B0-----:R-:W-:-:S03]  /*e690*/  F2FP.SATFINITE.E4M3.F32.PACK_AB_MERGE_C R9, RZ, R3, RZ ;  /* 0x00000003ff09723e */ /* 0x001fc600048070ff */
[----:B------:R0:W-:Y:S04]  /*e6a0*/  @!P5 STG.E.U8 desc[UR20][R24.64+0xd8], R5 ;  /* 0x0000d8051800d986 */ /* 0x0001e8000c101114 */
[----:B------:R1:W-:Y:S01]  /*e6b0*/  @!P6 STG.E.U8 desc[UR20][R24.64+0xd9], R9 ;  /* 0x0000d9091800e986 */ /* 0x0003e2000c101114 */
[----:B------:R-:W-:-:S03]  /*e6c0*/  FMUL R0, R220, UR25 ;  /* 0x00000019dc007c20 */ /* 0x000fc60008400000 */
[----:B------:R-:W4:Y:S02]  /*e6d0*/  LDL.LU R220, [R1+0x58] ;  /* 0x0000580001dc7983 */ /* 0x000f240000300800 */
[----:B0-----:R-:W-:Y:S01]  /*e6e0*/  F2FP.SATFINITE.E4M3.F32.PACK_AB_MERGE_C R5, RZ, R0, RZ ;  /* 0x00000000ff05723e */ /* 0x001fe200048070ff */
[----:B------:R-:W-:Y:S02]  /*e6f0*/  FMUL R2, R221, UR25 ;  /* 0x00000019dd027c20 */ /* 0x000fe40008400000 */
[----:B------:R-:W4:Y:S03]  /*e700*/  LDL.LU R221, [R1+0x5c] ;  /* 0x00005c0001dd7983 */ /* 0x000f260000300800 */
[----:B------:R-:W-:Y:S01]  /*e710*/  F2FP.SATFINITE.E4M3.F32.PACK_AB_MERGE_C R7, RZ, R2, RZ ;  /* 0x00000002ff07723e */ /* 0x000fe200048070ff */
[----:B------:R0:W-:Y:S01]  /*e720*/  @!P4 STG.E.U8 desc[UR20][R26.64+0xd9], R5 ;  /* 0x0000d9051a00c986 */ /* 0x0001e2000c101114 */
[----:B------:R-:W-:-:S03]  /*e730*/  FMUL R3, R223, UR25 ;  /* 0x00000019df037c20 */ /* 0x000fc60008400000 */
[----:B------:R-:W4:Y:S02]  /*e740*/  LDL.LU R223, [R1+0x60] ;  /* 0x0000600001df7983 */ /* 0x000f240000300800 */
[----:B-1----:R-:W-:Y:S01]  /*e750*/  F2FP.SATFINITE.E4M3.F32.PACK_AB_MERGE_C R9, RZ, R3, RZ ;  /* 0x00000003ff09723e */ /* 0x002fe200048070ff */
[----:B---3--:R-:W-:Y:S02]  /*e760*/  FMUL R4, R222, UR25 ;  /* 0x00000019de047c20 */ /* 0x008fe40008400000 */
[----:B------:R-:W3:Y:S01]  /*e770*/  LDL.LU R222, [R1+0x64] ;  /* 0x0000640001de7983 */ /* 0x000ee20000300800 */
[----:B--2---:R-:W-:-:S03]  /*e780*/  FMUL R0, R224, UR25 ;  /* 0x00000019e0007c20 */ /* 0x004fc60008400000 */
[----:B------:R-:W2:Y:S01]  /*e790*/  LDL.LU R224, [R1+0x68] ;  /* 0x0000680001e07983 */ /* 0x000ea20000300800 */
[----:B----4-:R-:W-:Y:S01]  /*e7a0*/  FMUL R2, R225, UR25 ;  /* 0x00000019e1027c20 */ /* 0x010fe20008400000 */
[----:B0-----:R-:W-:Y:S02]  /*e7b0*/  F2FP.SATFINITE.E4M3.F32.PACK_AB_MERGE_C R5, RZ, R0, RZ ;  /* 0x00000000ff05723e */ /* 0x001fe400048070ff */
[----:B------:R-:W4:Y:S01]  /*e7c0*/  LDL.LU R225, [R1+0x6c] ;  /* 0x00006c0001e17983 */ /* 0x000f220000300800 */
[----:B------:R-:W-:-:S03]  /*e7d0*/  FMUL R3, R226, UR25 ;  /* 0x00000019e2037c20 */ /* 0x000fc60008400000 */
[----:B------:R-:W4:Y:S01]  /*e7e0*/  LDL.LU R226, [R1+0x70] ;  /* 0x0000700001e27983 */ /* 0x000f220000300800 */
[----:B------:R-:W-:-:S03]  /*e7f0*/  FMUL R0, R227, UR25 ;  /* 0x00000019e3007c20 */ /* 0x000fc60008400000 */
[----:B------:R-:W4:Y:S01]  /*e800*/  LDL.LU R227, [R1+0x74] ;  /* 0x0000740001e37983 */ /* 0x000f220000300800 */
[C---:B------:R-:W-:Y:S02]  /*e810*/  ISETP.LT.OR P3, PT, R34.reuse, 0xd9, !P0 ;  /* 0x000000d92200780c */ /* 0x040fe40004761670 */
[C---:B------:R-:W-:Y:S02]  /*e820*/  ISETP.LT.OR P5, PT, R34.reuse, 0xe1, !P1 ;  /* 0x000000e12200780c */ /* 0x040fe40004fa1670 */
[C---:B------:R-:W-:Y:S02]  /*e830*/  ISETP.LT.OR P6, PT, R34.reuse, 0xe2, !P1 ;  /* 0x000000e22200780c */ /* 0x040fe40004fc1670 */
[----:B------:R-:W-:-:S07]  /*e840*/  ISETP.LT.OR P4, PT, R34, 0xe2, !P0 ;  /* 0x000000e22200780c */ /* 0x000fce0004781670 */
[----:B------:R-:W-:Y:S01]  /*e850*/  @!P3 STG.E.U8 desc[UR20][R26.64+0xd8], R11 ;  /* 0x0000d80b1a00b986 */ /* 0x000fe2000c101114 */
[----:B------:R-:W-:-:S03]  /*e860*/  ISETP.LT.OR P3, PT, R34, 0xe1, !P0 ;  /* 0x000000e12200780c */ /* 0x000fc60004761670 */
[----:B------:R0:W-:Y:S01]  /*e870*/  @!P5 STG.E.U8 desc[UR20][R24.64+0xe0], R7 ;  /* 0x0000e0071800d986 */ /* 0x0001e2000c101114 */
[----:B------:R-:W-:-:S03]  /*e880*/  ISETP.LT.OR P5, PT, R34, 0xe9, !P1 ;  /* 0x000000e92200780c */ /* 0x000fc60004fa1670 */
[----:B------:R1:W-:Y:S01]  /*e890*/  @!P6 STG.E.U8 desc[UR20][R24.64+0xe1], R9 ;  /* 0x0000e1091800e986 */ /* 0x0003e2000c101114 */
[----:B------:R-:W-:Y:S02]  /*e8a0*/  ISETP.LT.OR P6, PT, R34, 0xea, !P1 ;  /* 0x000000ea2200780c */ /* 0x000fe40004fc1670 */
[----:B------:R-:W-:Y:S01]  /*e8b0*/  F2FP.SATFINITE.E4M3.F32.PACK_AB_MERGE_C R13, RZ, R4, RZ ;  /* 0x00000004ff0d723e */ /* 0x000fe200048070ff */
[----:B------:R1:W-:Y:S01]  /*e8c0*/  @!P4 STG.E.U8 desc[UR20][R26.64+0xe1], R5 ;  /* 0x0000e1051a00c986 */ /* 0x0003e2000c101114 */
[----:B0-----:R-:W-:-:S03]  /*e8d0*/  F2FP.SATFINITE.E4M3.F32.PACK_AB_MERGE_C R7, RZ, R2, RZ ;  /* 0x00000002ff07723e */ /* 0x001fc600048070ff */
[----:B------:R-:W-:Y:S01]  /*e8e0*/  @!P3 STG.E.U8 desc[UR20][R26.64+0xe0], R13 ;  /* 0x0000e00d1a00b986 */ /* 0x000fe2000c101114 */
[----:B-1----:R-:W-:-:S03]  /*e8f0*/  F2FP.SATFINITE.E4M3.F32.PACK_AB_MERGE_C R9, RZ, R3, RZ ;  /* 0x00000003ff09723e */ /* 0x002fc600048070ff */
[----:B------:R0:W-:Y:S01]  /*e900*/  @!P5 STG.E.U8 desc[UR20][R24.64+0xe8], R7 ;  /* 0x0000e8071800d986 */ /* 0x0001e2000c101114 */
[C---:B------:R-:W-:Y:S02]  /*e910*/  ISETP.LT.OR P3, PT, R34.reuse, 0xe9, !P0 ;  /* 0x000000e92200780c */ /* 0x040fe40004761670 */
[C---:B------:R-:W-:Y:S01]  /*e920*/  ISETP.LT.OR P4, PT, R34.reuse, 0xea, !P0 ;  /* 0x000000ea2200780c */ /* 0x040fe20004781670 */
[----:B------:R1:W-:Y:S01]  /*e930*/  @!P6 STG.E.U8 desc[UR20][R24.64+0xe9], R9 ;  /* 0x0000e9091800e986 */ /* 0x0003e2000c101114 */
[----:B------:R-:W-:Y:S01]  /*e940*/  ISETP.LT.OR P5, PT, R34, 0xf1, !P1 ;  /* 0x000000f12200780c */ /* 0x000fe20004fa1670 */
[----:B------:R-:W-:Y:S01]  /*e950*/  FMUL R2, R218, UR25 ;  /* 0x00000019da027c20 */ /* 0x000fe20008400000 */
[----:B------:R-:W-:Y:S02]  /*e960*/  ISETP.LT.OR P6, PT, R34, 0xf2, !P1 ;  /* 0x000000f22200780c */ /* 0x000fe40004fc1670 */
[----:B------:R-:W-:Y:S02]  /*e970*/  F2FP.SATFINITE.E4M3.F32.PACK_AB_MERGE_C R11, RZ, R0, RZ ;  /* 0x00000000ff0b723e */ /* 0x000fe400048070ff */
[----:B------:R-:W-:-:S03]  /*e980*/  F2FP.SATFINITE.E4M3.F32.PACK_AB_MERGE_C R5, RZ, R2, RZ ;  /* 0x00000002ff05723e */ /* 0x000fc600048070ff */
[----:B------:R-:W-:Y:S01]  /*e990*/  @!P3 STG.E.U8 desc[UR20][R26.64+0xe8], R11 ;  /* 0x0000e80b1a00b986 */ /* 0x000fe2000c101114 */
[----:B------:R-:W-:-:S03]  /*e9a0*/  ISETP.LT.OR P3, PT, R34, 0xf1, !P0 ;  /* 0x000000f12200780c */ /* 0x000fc60004761670 */
[----:B------:R-:W-:Y:S01]  /*e9b0*/  @!P4 STG.E.U8 desc[UR20][R26.64+0xe9], R5 ;  /* 0x0000e9051a00c986 */ /* 0x000fe2000c101114 */
[C---:B------:R-:W-:Y:S02]  /*e9c0*/  ISETP.LT.OR P4, PT, R34.reuse, 0xf9, !P1 ;  /* 0x000000f92200780c */ /* 0x040fe40004f81670 */
[----:B------:R-:W-:Y:S01]  /*e9d0*/  ISETP.LT.OR P1, PT, R34, 0xfa, !P1 ;  /* 0x000000fa2200780c */ /* 0x000fe20004f21670 */
[----:B------:R-:W-:-:S05]  /*e9e0*/  FMUL R0, R220, UR25 ;  /* 0x00000019dc007c20 */ /* 0x000fca0008400000 */
[----:B0-----:R-:W-:-:S05]  /*e9f0*/  F2FP.SATFINITE.E4M3.F32.PACK_AB_MERGE_C R7, RZ, R0, RZ ;  /* 0x00000000ff07723e */ /* 0x001fca00048070ff */
[----:B------:R0:W-:Y:S01]  /*ea00*/  @!P5 STG.E.U8 desc[UR20][R24.64+0xf0], R7 ;  /* 0x0000f0071800d986 */ /* 0x0001e2000c101114 */
[----:B------:R-:W-:-:S05]  /*ea10*/  FMUL R3, R221, UR25 ;  /* 0x00000019dd037c20 */ /* 0x000fca0008400000 */
[----:B-1----:R-:W-:Y:S02]  /*ea20*/  F2FP.SATFINITE.E4M3.F32.PACK_AB_MERGE_C R9, RZ, R3, RZ ;  /* 0x00000003ff09723e */ /* 0x002fe400048070ff */
[----:B------:R-:W-:-:S03]  /*ea30*/  ISETP.LT.OR P5, PT, R34, 0xf2, !P0 ;  /* 0x000000f22200780c */ /* 0x000fc600047a1670 */
[----:B------:R1:W-:Y:S01]  /*ea40*/  @!P6 STG.E.U8 desc[UR20][R24.64+0xf1], R9 ;  /* 0x0000f1091800e986 */ /* 0x0003e2000c101114 */
[C---:B------:R-:W-:Y:S02]  /*ea50*/  ISETP.LT.OR P6, PT, R34.reuse, 0xf9, !P0 ;  /* 0x000000f92200780c */ /* 0x040fe400047c1670 */
[----:B------:R-:W-:Y:S01]  /*ea60*/  ISETP.LT.OR P0, PT, R34, 0xfa, !P0 ;  /* 0x000000fa2200780c */ /* 0x000fe20004701670 */
[----:B------:R-:W-:-:S05]  /*ea70*/  FMUL R0, R223, UR25 ;  /* 0x00000019df007c20 */ /* 0x000fca0008400000 */
[----:B------:R-:W-:-:S05]  /*ea80*/  F2FP.SATFINITE.E4M3.F32.PACK_AB_MERGE_C R13, RZ, R0, RZ ;  /* 0x00000000ff0d723e */ /* 0x000fca00048070ff */
[----:B------:R0:W-:Y:S01]  /*ea90*/  @!P3 STG.E.U8 desc[UR20][R26.64+0xf0], R13 ;  /* 0x0000f00d1a00b986 */ /* 0x0001e2000c101114 */
[----:B---3--:R-:W-:Y:S01]  /*eaa0*/  FMUL R0, R222, UR25 ;  /* 0x00000019de007c20 */ /* 0x008fe20008400000 */
[----:B--2---:R-:W-:Y:S01]  /*eab0*/  FMUL R2, R224, UR25 ;  /* 0x00000019e0027c20 */ /* 0x004fe20008400000 */
[----:B----4-:R-:W-:-:S03]  /*eac0*/  FMUL R3, R225, UR25 ;  /* 0x00000019e1037c20 */ /* 0x010fc60008400000 */
[----:B0-----:R-:W-:Y:S01]  /*ead0*/  F2FP.SATFINITE.E4M3.F32.PACK_AB_MERGE_C R7, RZ, R0, RZ ;  /* 0x00000000ff07723e */ /* 0x001fe200048070ff */
[----:B------:R-:W-:Y:S01]  /*eae0*/  FMUL R4, R226, UR25 ;  /* 0x00000019e2047c20 */ /* 0x000fe20008400000 */
[----:B------:R-:W-:Y:S01]  /*eaf0*/  FMUL R5, R227, UR25 ;  /* 0x00000019e3057c20 */ /* 0x000fe20008400000 */
[----:B-1----:R-:W-:Y:S02]  /*eb00*/  F2FP.SATFINITE.E4M3.F32.PACK_AB_MERGE_C R9, RZ, R2, RZ ;  /* 0x00000002ff09723e */ /* 0x002fe400048070ff */
[----:B------:R-:W-:Y:S02]  /*eb10*/  F2FP.SATFINITE.E4M3.F32.PACK_AB_MERGE_C R3, RZ, R3, RZ ;  /* 0x00000003ff03723e */ /* 0x000fe400048070ff */
[----:B------:R-:W-:Y:S02]  /*eb20*/  F2FP.SATFINITE.E4M3.F32.PACK_AB_MERGE_C R11, RZ, R4, RZ ;  /* 0x00000004ff0b723e */ /* 0x000fe400048070ff */
[----:B------:R-:W-:Y:S01]  /*eb30*/  F2FP.SATFINITE.E4M3.F32.PACK_AB_MERGE_C R5, RZ, R5, RZ ;  /* 0x00000005ff05723e */ /* 0x000fe200048070ff */
[----:B------:R0:W-:Y:S04]  /*eb40*/  @!P5 STG.E.U8 desc[UR20][R26.64+0xf1], R7 ;  /* 0x0000f1071a00d986 */ /* 0x0001e8000c101114 */
[----:B------:R0:W-:Y:S04]  /*eb50*/  @!P4 STG.E.U8 desc[UR20][R24.64+0xf8], R9 ;  /* 0x0000f8091800c986 */ /* 0x0001e8000c101114 */
[----:B------:R0:W-:Y:S04]  /*eb60*/  @!P1 STG.E.U8 desc[UR20][R24.64+0xf9], R3 ;  /* 0x0000f90318009986 */ /* 0x0001e8000c101114 */
[----:B------:R0:W-:Y:S04]  /*eb70*/  @!P6 STG.E.U8 desc[UR20][R26.64+0xf8], R11 ;  /* 0x0000f80b1a00e986 */ /* 0x0001e8000c101114 */
[----:B------:R0:W-:Y:S02]  /*eb80*/  @!P0 STG.E.U8 desc[UR20][R26.64+0xf9], R5 ;  /* 0x0000f9051a008986 */ /* 0x0001e4000c101114 */
.L_x_298:
[----:B------:R-:W-:Y:S05]  /*eb90*/  BSYNC B0 ;  /* 0x0000000000007941 */ /* 0x000fea0003800000 */
.L_x_40:
[----:B------:R-:W2:Y:S01]  /*eba0*/  LDL.LU R22, [R1+0x84] ;  /* 0x0000840001167983 */ /* 0x000ea20000300800 */
[----:B0-----:R-:W-:Y:S01]  /*ebb0*/  IMAD.U32 R3, RZ, RZ, UR18 ;  /* 0x00000012ff037e24 */ /* 0x001fe2000f8e00ff */
[----:B------:R-:W-:Y:S02]  /*ebc0*/  ULDC.64 UR6, c[0x0][0x650] ;  /* 0x0001940000067ab9 */ /* 0x000fe40000000a00 */
[----:B------:R-:W3:Y:S01]  /*ebd0*/  LDL.LU R19, [R1+0x88] ;  /* 0x0000880001137983 */ /* 0x000ee20000300800 */
[----:B-----5:R-:W-:Y:S01]  /*ebe0*/  IMAD.U32 R0, RZ, RZ, UR22 ;  /* 0x00000016ff007e24 */ /* 0x020fe2000f8e00ff */
[----:B------:R0:W-:Y:S01]  /*ebf0*/  SYNCS.ARRIVE.TRANS64.A1T0 RZ, [R3+UR29], RZ ;  /* 0x000000ff03ff79a7 */ /* 0x0001e2000810001d */
[----:B------:R-:W-:Y:S02]  /*ec00*/  IMAD.U32 R2, RZ, RZ, UR22 ;  /* 0x00000016ff027e24 */ /* 0x000fe4000f8e00ff */
[----:B------:R-:W-:Y:S02]  /*ec10*/  IMAD.MOV.U32 R4, RZ, RZ, -0x1 ;  /* 0xffffffffff047424 */ /* 0x000fe400078e00ff */
[----:B0-----:R-:W-:Y:S01]  /*ec20*/  IMAD.U32 R3, RZ, RZ, UR15 ;  /* 0x0000000fff037e24 */ /* 0x001fe2000f8e00ff */
[----:B---3--:R-:W-:-:S02]  /*ec30*/  LEA R19, P0, R0, R19, 0x1 ;  /* 0x0000001300137211 */ /* 0x008fc400078008ff */
[----:B------:R-:W-:Y:S02]  /*ec40*/  PRMT R0, RZ, 0x7610, R0 ;  /* 0x00007610ff007816 */ /* 0x000fe40000000000 */
[----:B--2---:R-:W-:Y:S01]  /*ec50*/  LEA.HI.X R22, R2, R22, R3, 0x1, P0 ;  /* 0x0000001602167211 */ /* 0x004fe200000f0c03 */
[----:B------:R-:W-:Y:S01]  /*ec60*/  IMAD.MOV.U32 R2, RZ, RZ, -0x1 ;  /* 0xffffffffff027424 */ /* 0x000fe200078e00ff */
[----:B------:R0:W-:Y:S01]  /*ec70*/  STL [R1+0x88], R19 ;  /* 0x0000881301007387 */ /* 0x0001e20000100800 */
[----:B------:R-:W-:Y:S01]  /*ec80*/  IMAD.MOV.U32 R3, RZ, RZ, -0x1 ;  /* 0xffffffffff037424 */ /* 0x000fe200078e00ff */
[----:B------:R-:W-:Y:S02]  /*ec90*/  ISETP.GE.U32.AND P0, PT, R19, UR6, PT ;  /* 0x0000000613007c0c */ /* 0x000fe4000bf06070 */
[----:B------:R0:W-:Y:S02]  /*eca0*/  STL [R1+0x84], R22 ;  /* 0x0000841601007387 */ /* 0x0001e40000100800 */
[----:B------:R-:W-:-:S02]  /*ecb0*/  ISETP.GE.U32.AND.EX P0, PT, R22, UR7, PT, P0 ;  /* 0x0000000716007c0c */ /* 0x000fc4000bf06100 */
[----:B------:R0:W-:Y:S04]  /*ecc0*/  STL [R1+0x8c], R4 ;  /* 0x00008c0401007387 */ /* 0x0001e80000100800 */
[----:B------:R0:W-:Y:S04]  /*ecd0*/  STL [R1+0x7c], R2 ;  /* 0x00007c0201007387 */ /* 0x0001e80000100800 */
[----:B------:R0:W-:Y:S03]  /*ece0*/  STL [R1+0x90], R3 ;  /* 0x0000900301007387 */ /* 0x0001e60000100800 */
[----:B------:R-:W-:Y:S05]  /*ecf0*/  @P0 BRA `(.L_x_299) ;  /* 0x0000000400740947 */ /* 0x000fea0003800000 */
[----:B------:R-:W2:Y:S01]  /*ed00*/  S2R R14, SR_CTAID.X ;  /* 0x00000000000e7919 */ /* 0x000ea20000002500 */
[----:B------:R-:W3:Y:S01]  /*ed10*/  LDC.64 R8, c[0x0][0x628] ;  /* 0x00018a00ff087b82 */ /* 0x000ee20000000a00 */
[----:B------:R-:W-:Y:S01]  /*ed20*/  ULDC UR6, c[0x0][0x150] ;  /* 0x0000540000067ab9 */ /* 0x000fe20000000800 */
[----:B------:R-:W-:Y:S01]  /*ed30*/  IMAD.MOV.U32 R6, RZ, RZ, R19 ;  /* 0x000000ffff067224 */ /* 0x000fe200078e0013 */
[----:B------:R-:W0:Y:S01]  /*ed40*/  S2R R16, SR_CTAID.Y ;  /* 0x0000000000107919 */ /* 0x000e220000002600 */
[----:B------:R-:W-:-:S04]  /*ed50*/  IMAD.MOV.U32 R7, RZ, RZ, R22 ;  /* 0x000000ffff077224 */ /* 0x000fc800078e0016 */
[----:B------:R-:W0:Y:S08]  /*ed60*/  LDC R17, c[0x0][0x144] ;  /* 0x00005100ff117b82 */ /* 0x000e300000000800 */
[----:B------:R-:W0:Y:S08]  /*ed70*/  LDC R10, c[0x0][0x630] ;  /* 0x00018c00ff0a7b82 */ /* 0x000e300000000800 */
[----:B------:R-:W0:Y:S01]  /*ed80*/  LDC.64 R12, c[0x0][0x620] ;  /* 0x00018800ff0c7b82 */ /* 0x000e220000000a00 */
[----:B---3--:R-:W-:-:S04]  /*ed90*/  ISETP.NE.U32.AND P0, PT, R8, RZ, PT ;  /* 0x000000ff0800720c */ /* 0x008fc80003f05070 */
[----:B------:R-:W-:Y:S02]  /*eda0*/  ISETP.NE.AND.EX P0, PT, R9, RZ, PT, P0 ;  /* 0x000000ff0900720c */ /* 0x000fe40003f05300 */
[----:B--2---:R-:W-:-:S05]  /*edb0*/  I2FP.F32.U32 R0, R14 ;  /* 0x0000000e00007245 */ /* 0x004fca0000201000 */
[----:B------:R-:W-:-:S04]  /*edc0*/  FMUL R0, R0, UR6 ;  /* 0x0000000600007c20 */ /* 0x000fc80008400000 */
[----:B------:R2:W3:Y:S02]  /*edd0*/  F2I.U32.TRUNC.NTZ R15, R0 ;  /* 0x00000000000f7305 */ /* 0x0004e4000020f000 */
[----:B------:R-:W-:Y:S05]  /*ede0*/  @!P0 BRA `(.L_x_300) ;  /* 0x0000000000288947 */ /* 0x000fea0003800000 */
[----:B--2---:R-:W2:Y:S02]  /*edf0*/  LDC R0, c[0x0][0x634] ;  /* 0x00018d00ff007b82 */ /* 0x004ea40000000800 */
[----:B--2---:R-:W-:-:S05]  /*ee00*/  IADD3 R7, P0, R19, R0, RZ ;  /* 0x0000000013077210 */ /* 0x004fca0007f1e0ff */
[----:B------:R-:W-:-:S04]  /*ee10*/  IMAD.X R11, RZ, RZ, R22, P0 ;  /* 0x000000ffff0b7224 */ /* 0x000fc800000e0616 */
[----:B0-----:R-:W-:-:S04]  /*ee20*/  IMAD.WIDE.U32 R2, R11, R8, RZ ;  /* 0x000000080b027225 */ /* 0x001fc800078e00ff */
[----:B------:R-:W-:-:S04]  /*ee30*/  IMAD.WIDE.U32 R4, P0, R7, R9, R2 ;  /* 0x0000000907047225 */ /* 0x000fc80007800002 */
[----:B------:R-:W-:-:S04]  /*ee40*/  IMAD.WIDE.U32 R2, R7, R8, RZ ;  /* 0x0000000807027225 */ /* 0x000fc800078e00ff */
[----:B------:R-:W-:Y:S01]  /*ee50*/  IMAD.X R7, RZ, RZ, RZ, P0 ;  /* 0x000000ffff077224 */ /* 0x000fe200000e06ff */
[----:B------:R-:W-:Y:S01]  /*ee60*/  IADD3 RZ, P0, R3, R4, RZ ;  /* 0x0000000403ff7210 */ /* 0x000fe20007f1e0ff */
[----:B------:R-:W-:-:S04]  /*ee70*/  IMAD.MOV.U32 R6, RZ, RZ, R5 ;  /* 0x000000ffff067224 */ /* 0x000fc800078e0005 */
[----:B------:R-:W-:-:S08]  /*ee80*/  IMAD.WIDE.U32.X R6, R11, R9, R6, P0 ;  /* 0x000000090b067225 */ /* 0x000fd000000e0406 */
.L_x_300:
[-CC-:B0-----:R-:W-:Y:S01]  /*ee90*/  SHF.R.U64 R11, R6, R10.reuse, R7.reuse ;  /* 0x0000000a060b7219 */ /* 0x181fe20000001207 */
[----:B------:R-:W0:Y:S01]  /*eea0*/  LDC.64 R20, c[0x0][0x640] ;  /* 0x00019000ff147b82 */ /* 0x000e220000000a00 */
[----:B--2---:R-:W-:Y:S01]  /*eeb0*/  SHF.R.U32.HI R0, RZ, R10, R7 ;  /* 0x0000000aff007219 */ /* 0x004fe20000011607 */
[----:B------:R-:W-:Y:S01]  /*eec0*/  IMAD.MOV.U32 R2, RZ, RZ, R19 ;  /* 0x000000ffff027224 */ /* 0x000fe200078e0013 */
[----:B------:R-:W-:Y:S01]  /*eed0*/  IADD3 R5, P0, RZ, -R11, RZ ;  /* 0x8000000bff057210 */ /* 0x000fe20007f1e0ff */
[----:B---3--:R-:W-:Y:S01]  /*eee0*/  IMAD.MOV R15, RZ, RZ, -R15 ;  /* 0x000000ffff0f7224 */ /* 0x008fe200078e0a0f */
[----:B------:R-:W-:Y:S01]  /*eef0*/  ULDC UR6, c[0x0][0x154] ;  /* 0x0000550000067ab9 */ /* 0x000fe20000000800 */
[----:B------:R-:W-:Y:S02]  /*ef00*/  IMAD.MOV.U32 R7, RZ, RZ, 0x1 ;  /* 0x00000001ff077424 */ /* 0x000fe400078e00ff */
[----:B------:R-:W2:Y:S01]  /*ef10*/  LDC R4, c[0x0][0x618] ;  /* 0x00018600ff047b82 */ /* 0x000ea20000000800 */
[----:B------:R-:W-:-:S02]  /*ef20*/  IMAD.X R3, RZ, RZ, ~R0, P0 ;  /* 0x000000ffff037224 */ /* 0x000fc400000e0e00 */
[----:B------:R-:W-:Y:S02]  /*ef30*/  IMAD R17, R17, R15, R14 ;  /* 0x0000000f11117224 */ /* 0x000fe400078e020e */
[-C--:B------:R-:W-:Y:S02]  /*ef40*/  IMAD R0, R3, R12.reuse, RZ ;  /* 0x0000000c03007224 */ /* 0x080fe400078e02ff */
[----:B------:R-:W-:Y:S01]  /*ef50*/  IMAD.MOV.U32 R3, RZ, RZ, R22 ;  /* 0x000000ffff037224 */ /* 0x000fe200078e0016 */
[----:B------:R-:W3:Y:S01]  /*ef60*/  LDC R6, c[0x0][0x608] ;  /* 0x00018200ff067b82 */ /* 0x000ee20000000800 */
[----:B------:R-:W-:-:S04]  /*ef70*/  IMAD.WIDE.U32 R2, R5, R12, R2 ;  /* 0x0000000c05027225 */ /* 0x000fc800078e0002 */
[----:B------:R-:W-:-:S03]  /*ef80*/  IMAD R5, R5, R13, R0 ;  /* 0x0000000d05057224 */ /* 0x000fc600078e0200 */
[----:B------:R-:W5:Y:S01]  /*ef90*/  LDC R18, c[0x0][0x658] ;  /* 0x00019600ff127b82 */ /* 0x000f620000000800 */
[----:B------:R-:W-:Y:S01]  /*efa0*/  I2FP.F32.U32 R0, R16 ;  /* 0x0000001000007245 */ /* 0x000fe20000201000 */
[----:B------:R-:W-:Y:S01]  /*efb0*/  IMAD.IADD R3, R3, 0x1, R5 ;  /* 0x0000000103037824 */ /* 0x000fe200078e0205 */
[----:B0-----:R-:W-:Y:S01]  /*efc0*/  ISETP.NE.U32.AND P0, PT, R20, RZ, PT ;  /* 0x000000ff1400720c */ /* 0x001fe20003f05070 */
[----:B------:R-:W-:Y:S02]  /*efd0*/  IMAD.MOV.U32 R5, RZ, RZ, -0x1 ;  /* 0xffffffffff057424 */ /* 0x000fe400078e00ff */
[----:B------:R-:W-:Y:S02]  /*efe0*/  FMUL R0, R0, UR6 ;  /* 0x0000000600007c20 */ /* 0x000fe40008400000 */
[----:B------:R-:W0:Y:S01]  /*eff0*/  LDC R15, c[0x0][0x148] ;  /* 0x00005200ff0f7b82 */ /* 0x000e220000000800 */
[----:B--2---:R-:W-:Y:S01]  /*f000*/  SHF.R.U64 R10, R2, R4, R3 ;  /* 0x00000004020a7219 */ /* 0x004fe20000001203 */
[----:B------:R2:W0:Y:S01]  /*f010*/  F2I.U32.TRUNC.NTZ R13, R0 ;  /* 0x00000000000d7305 */ /* 0x000422000020f000 */
[----:B------:R-:W-:-:S02]  /*f020*/  ISETP.NE.AND.EX P0, PT, R21, RZ, PT, P0 ;  /* 0x000000ff1500720c */ /* 0x000fc40003f05300 */
[----:B------:R-:W-:-:S03]  /*f030*/  SHF.R.U32.HI R3, RZ, R4, R3 ;  /* 0x00000004ff037219 */ /* 0x000fc60000011603 */
[----:B------:R-:W0:Y:S01]  /*f040*/  LDC R14, c[0x0][0x600] ;  /* 0x00018000ff0e7b82 */ /* 0x000e220000000800 */
[-CC-:B---3--:R-:W-:Y:S02]  /*f050*/  SHF.R.U64 R8, R10, R6.reuse, R3.reuse ;  /* 0x000000060a087219 */ /* 0x188fe40000001203 */
[----:B------:R-:W-:-:S05]  /*f060*/  SHF.R.U32.HI R3, RZ, R6, R3 ;  /* 0x00000006ff037219 */ /* 0x000fca0000011603 */
[----:B------:R-:W3:Y:S01]  /*f070*/  LDC R22, c[0x0][0x648] ;  /* 0x00019200ff167b82 */ /* 0x000ee20000000800 */
[-CC-:B-----5:R-:W-:Y:S02]  /*f080*/  SHF.R.U64 R12, R8, R18.reuse, R3.reuse ;  /* 0x00000012080c7219 */ /* 0x1a0fe40000001203 */
[-C--:B------:R-:W-:Y:S02]  /*f090*/  SHF.L.U32 R5, R5, R18.reuse, RZ ;  /* 0x0000001205057219 */ /* 0x080fe400000006ff */
[-C--:B------:R-:W-:Y:S01]  /*f0a0*/  SHF.R.U32.HI R3, RZ, R18.reuse, R3 ;  /* 0x00000012ff037219 */ /* 0x080fe20000011603 */
[----:B------:R-:W-:Y:S01]  /*f0b0*/  IMAD.MOV.U32 R2, RZ, RZ, R12 ;  /* 0x000000ffff027224 */ /* 0x000fe200078e000c */
[----:B------:R-:W-:Y:S01]  /*f0c0*/  SHF.L.U32 R18, R7, R18, RZ ;  /* 0x0000001207127219 */ /* 0x000fe200000006ff */
[----:B------:R-:W0:Y:S01]  /*f0d0*/  LDC R23, c[0x0][0x638] ;  /* 0x00018e00ff177b82 */ /* 0x000e220000000800 */
[----:B------:R-:W-:-:S07]  /*f0e0*/  LOP3.LUT R19, RZ, R5, RZ, 0x33, !PT ;  /* 0x00000005ff137212 */ /* 0x000fce00078e33ff */
[----:B------:R-:W0:Y:S01]  /*f0f0*/  LDC R24, c[0x0][0x610] ;  /* 0x00018400ff187b82 */ /* 0x000e220000000800 */
[----:B--2---:R-:W-:Y:S05]  /*f100*/  @!P0 BRA `(.L_x_301) ;  /* 0x0000000000288947 */ /* 0x004fea0003800000 */
[----:B------:R-:W2:Y:S02]  /*f110*/  LDC R7, c[0x0][0x64c] ;  /* 0x00019300ff077b82 */ /* 0x000ea40000000800 */
[----:B--2---:R-:W-:-:S05]  /*f120*/  IADD3 R7, P0, R12, R7, RZ ;  /* 0x000000070c077210 */ /* 0x004fca0007f1e0ff */
        /* <DEDUP_REMOVED lines=8> */
.L_x_301:
[----:B---3--:R-:W-:Y:S01]  /*f1b0*/  SHF.R.U64 R0, R2, R22, R3 ;  /* 0x0000001602007219 */ /* 0x008fe20000001203 */
[----:B0-----:R-:W-:Y:S01]  /*f1c0*/  VIADD R7, R14, 0xffffffff ;  /* 0xffffffff0e077836 */ /* 0x001fe20000000000 */
[----:B------:R-:W-:Y:S01]  /*f1d0*/  LOP3.LUT R5, R8, R19, RZ, 0xc0, !PT ;  /* 0x0000001308057212 */ /* 0x000fe200078ec0ff */
[----:B------:R-:W-:Y:S02]  /*f1e0*/  IMAD.MOV R13, RZ, RZ, -R13 ;  /* 0x000000ffff0d7224 */ /* 0x000fe400078e0a0d */
[----:B------:R-:W-:Y:S02]  /*f1f0*/  IMAD.MOV R3, RZ, RZ, -R0 ;  /* 0x000000ffff037224 */ /* 0x000fe400078e0a00 */
[----:B------:R-:W-:Y:S01]  /*f200*/  IMAD R2, R18, R0, R5 ;  /* 0x0000000012027224 */ /* 0x000fe200078e0205 */
[----:B------:R-:W-:Y:S01]  /*f210*/  LOP3.LUT R5, R10, R7, RZ, 0xc0, !PT ;  /* 0x000000070a057212 */ /* 0x000fe200078ec0ff */
[----:B------:R-:W-:Y:S02]  /*f220*/  @P2 IMAD R17, R15, R13, R16 ;  /* 0x0000000d0f112224 */ /* 0x000fe400078e0210 */
[----:B------:R-:W-:-:S02]  /*f230*/  IMAD R0, R3, R23, R12 ;  /* 0x0000001703007224 */ /* 0x000fc400078e020c */
[----:B------:R-:W-:Y:S02]  /*f240*/  IMAD.MOV.U32 R4, RZ, RZ, 0x1 ;  /* 0x00000001ff047424 */ /* 0x000fe400078e00ff */
[----:B------:R-:W-:Y:S02]  /*f250*/  IMAD R2, R2, R24, R17 ;  /* 0x0000001802027224 */ /* 0x000fe400078e0211 */
[----:B------:R-:W-:Y:S01]  /*f260*/  IMAD R3, R0, R14, R5 ;  /* 0x0000000e00037224 */ /* 0x000fe200078e0205 */
[----:B------:R-:W-:-:S04]  /*f270*/  PRMT R0, R4, 0x7610, R0 ;  /* 0x0000761004007816 */ /* 0x000fc80000000000 */
[----:B------:R-:W-:Y:S02]  /*f280*/  SEL R4, R3, R2, !P2 ;  /* 0x0000000203047207 */ /* 0x000fe40005000000 */
[----:B------:R-:W-:-:S03]  /*f290*/  SEL R2, R2, R3, !P2 ;  /* 0x0000000302027207 */ /* 0x000fc60005000000 */
[----:B------:R2:W-:Y:S04]  /*f2a0*/  STL [R1+0x90], R4 ;  /* 0x0000900401007387 */ /* 0x0005e80000100800 */
[----:B------:R2:W-:Y:S04]  /*f2b0*/  STL [R1+0x7c], R11 ;  /* 0x00007c0b01007387 */ /* 0x0005e80000100800 */
[----:B------:R2:W-:Y:S02]  /*f2c0*/  STL [R1+0x8c], R2 ;  /* 0x00008c0201007387 */ /* 0x0005e40000100800 */
.L_x_299:
[----:B------:R-:W-:Y:S01]  /*f2d0*/  LOP3.LUT P0, RZ, R0, 0xff, RZ, 0xc0, !PT ;  /* 0x000000ff00ff7812 */ /* 0x000fe2000780c0ff */
[----:B------:R-:W-:-:S12]  /*f2e0*/  ULOP3.LUT UR30, UR30, 0x1, URZ, 0x3c, !UPT ;  /* 0x000000011e1e7892 */ /* 0x000fd8000f8e3c3f */
[----:B------:R-:W-:Y:S05]  /*f2f0*/  @P0 BRA `(.L_x_302) ;  /* 0xffffff2400d00947 */ /* 0x000fea000383ffff */
[----:B------:R-:W-:Y:S05]  /*f300*/  EXIT ;  /* 0x000000000000794d */ /* 0x000fea0003800000 */
.L_x_18:
[----:B------:R-:W-:-:S08]  /*f310*/  ISETP.NE.AND P0, PT, RZ, UR6, PT ;  /* 0x00000006ff007c0c */ /* 0x000fd0000bf05270 */
[----:B0123--:R-:W0:-:S00]  /*f320*/  USETMAXREG.DEALLOC.CTAPOOL 0x28 ;  /* 0x00000028000079c8 */ /* 0x00fe0000080e0500 */
[----:B------:R-:W-:Y:S05]  /*f330*/  @P0 EXIT ;  /* 0x000000000000094d */ /* 0x000fea0003800000 */
[----:B0-----:R-:W-:Y:S01]  /*f340*/  LOP3.LUT P0, RZ, R0, 0xff, RZ, 0xc0, !PT ;  /* 0x000000ff00ff7812 */ /* 0x001fe2000780c0ff */
[----:B------:R-:W-:Y:S02]  /*f350*/  IMAD.MOV.U32 R0, RZ, RZ, 0x1 ;  /* 0x00000001ff007424 */ /* 0x000fe400078e00ff */
[----:B------:R-:W-:-:S10]  /*f360*/  IMAD.MOV.U32 R8, RZ, RZ, RZ ;  /* 0x000000ffff087224 */ /* 0x000fd400078e00ff */
[----:B------:R-:W-:Y:S05]  /*f370*/  @!P0 BRA `(.L_x_303) ;  /* 0x0000000c00ac8947 */ /* 0x000fea0003800000 */
[----:B------:R-:W0:Y:S01]  /*f380*/  S2UR UR5, SR_CgaCtaId ;  /* 0x00000000000579c3 */ /* 0x000e220000008800 */
[----:B------:R-:W-:Y:S01]  /*f390*/  ULDC UR17, c[0x0][0x658] ;  /* 0x0001960000117ab9 */ /* 0x000fe20000000800 */
[----:B------:R-:W-:Y:S01]  /*f3a0*/  UMOV UR6, 0xffffffff ;  /* 0xffffffff00067882 */ /* 0x000fe20000000000 */
[----:B------:R-:W-:Y:S01]  /*f3b0*/  UMOV UR9, 0x1 ;  /* 0x0000000100097882 */ /* 0x000fe20000000000 */
[----:B------:R-:W-:Y:S01]  /*f3c0*/  USHF.L.U32 UR6, UR6, UR17, URZ ;  /* 0x0000001106067299 */ /* 0x000fe2000800063f */
[----:B------:R-:W-:Y:S01]  /*f3d0*/  LOP3.LUT P0, RZ, R2, 0x1f, RZ, 0xc0, !PT ;  /* 0x0000001f02ff7812 */ /* 0x000fe2000780c0ff */
[----:B------:R-:W-:Y:S01]  /*f3e0*/  BSSY B0, `(.L_x_303) ;  /* 0x00000e4000007945 */ /* 0x000fe20003800000 */
[C---:B------:R-:W-:Y:S01]  /*f3f0*/  ISETP.NE.AND P3, PT, R3.reuse, RZ, PT ;  /* 0x000000ff0300720c */ /* 0x040fe20003f65270 */
[----:B------:R-:W-:Y:S01]  /*f400*/  ULOP3.LUT UR20, URZ, UR6, URZ, 0x33, !UPT ;  /* 0x000000063f147292 */ /* 0x000fe2000f8e333f */
[----:B------:R-:W-:Y:S01]  /*f410*/  ISETP.NE.OR P0, PT, R3, RZ, !P0 ;  /* 0x000000ff0300720c */ /* 0x000fe20004705670 */
[----:B------:R-:W-:Y:S01]  /*f420*/  IMAD.MOV.U32 R9, RZ, RZ, 0x1 ;  /* 0x00000001ff097424 */ /* 0x000fe200078e00ff */
[----:B------:R-:W-:Y:S01]  /*f430*/  ULDC UR16, c[0x0][0x600] ;  /* 0x0001800000107ab9 */ /* 0x000fe20000000800 */
[----:B------:R-:W-:Y:S01]  /*f440*/  IMAD.MOV.U32 R0, RZ, RZ, 0x1 ;  /* 0x00000001ff007424 */ /* 0x000fe200078e00ff */
[----:B------:R-:W-:Y:S01]  /*f450*/  UMOV UR24, 0x1111 ;  /* 0x0000111100187882 */ /* 0x000fe20000000000 */
[----:B------:R-:W-:Y:S01]  /*f460*/  IMAD.MOV.U32 R8, RZ, RZ, RZ ;  /* 0x000000ffff087224 */ /* 0x000fe200078e00ff */
[----:B------:R-:W-:-:S02]  /*f470*/  UIADD3 UR32, UR14, 0x1, URZ ;  /* 0x000000010e207890 */ /* 0x000fc4000fffe03f */
[----:B------:R-:W-:Y:S02]  /*f480*/  ULOP3.LUT UR33, UR13, 0x2, URZ, 0xfc, !UPT ;  /* 0x000000020d217892 */ /* 0x000fe4000f8efc3f */
[----:B------:R-:W-:Y:S02]  /*f490*/  UIADD3 UR16, UR16, -0x1, URZ ;  /* 0xffffffff10107890 */ /* 0x000fe4000fffe03f */
[----:B------:R-:W-:Y:S01]  /*f4a0*/  USHF.L.U32 UR17, UR9, UR17, URZ ;  /* 0x0000001109117299 */ /* 0x000fe2000800063f */
[----:B------:R-:W-:Y:S01]  /*f4b0*/  ULDC.64 UR28, c[0x0][0x198] ;  /* 0x00006600001c7ab9 */ /* 0x000fe20000000a00 */
[----:B0-----:R-:W-:Y:S02]  /*f4c0*/  USHF.R.U32.HI UR34, URZ, 0x2, UR5 ;  /* 0x000000023f227899 */ /* 0x001fe40008011605 */
[----:B------:R-:W-:Y:S02]  /*f4d0*/  ULOP3.LUT UR4, UR5, 0x3, URZ, 0xc0, !UPT ;  /* 0x0000000305047892 */ /* 0x000fe4000f8ec03f */
[----:B------:R-:W-:-:S02]  /*f4e0*/  USHF.L.U32 UR18, UR5, 0x6, URZ ;  /* 0x0000000605127899 */ /* 0x000fc4000800063f */
[----:B------:R-:W-:Y:S02]  /*f4f0*/  USHF.L.U32 UR19, UR5, 0xb, URZ ;  /* 0x0000000b05137899 */ /* 0x000fe4000800063f */
[----:B------:R-:W-:Y:S02]  /*f500*/  ULOP3.LUT UR5, UR5, 0xfffffffc, URZ, 0xc0, !UPT ;  /* 0xfffffffc05057892 */ /* 0x000fe4000f8ec03f */
[----:B------:R-:W-:Y:S02]  /*f510*/  UISETP.GT.U32.AND UP0, UPT, UR4, 0xffff, UPT ;  /* 0x0000ffff0400788c */ /* 0x000fe4000bf04070 */
[----:B------:R-:W-:Y:S02]  /*f520*/  ULOP3.LUT UR7, UR5, 0x1, URZ, 0xfc, !UPT ;  /* 0x0000000105077892 */ /* 0x000fe4000f8efc3f */
[----:B------:R-:W-:Y:S02]  /*f530*/  ULOP3.LUT UR8, UR5, 0x2, URZ, 0xfc, !UPT ;  /* 0x0000000205087892 */ /* 0x000fe4000f8efc3f */
[----:B------:R-:W-:-:S02]  /*f540*/  USHF.L.U32 UR6, UR9, UR5, URZ ;  /* 0x0000000509067299 */ /* 0x000fc4000800063f */
[----:B------:R-:W-:Y:S02]  /*f550*/  ULOP3.LUT UR5, UR5, 0x3, URZ, 0xfc, !UPT ;  /* 0x0000000305057892 */ /* 0x000fe4000f8efc3f */
[----:B------:R-:W-:Y:S02]  /*f560*/  USHF.L.U32 UR7, UR9, UR7, URZ ;  /* 0x0000000709077299 */ /* 0x000fe4000800063f */
[----:B------:R-:W-:Y:S02]  /*f570*/  USHF.L.U32 UR8, UR9, UR8, URZ ;  /* 0x0000000809087299 */ /* 0x000fe4000800063f */
[----:B------:R-:W-:Y:S02]  /*f580*/  USEL UR4, UR4, 0xffff, !UP0 ;  /* 0x0000ffff04047887 */ /* 0x000fe4000c000000 */
[----:B------:R-:W-:Y:S02]  /*f590*/  USHF.L.U32 UR5, UR9, UR5, URZ ;  /* 0x0000000509057299 */ /* 0x000fe4000800063f */
[----:B------:R-:W-:-:S02]  /*f5a0*/  ULOP3.LUT UR6, UR8, UR6, UR7, 0xfe, !UPT ;  /* 0x0000000608067292 */ /* 0x000fc4000f8efe07 */
[----:B------:R-:W-:Y:S02]  /*f5b0*/  ULOP3.LUT UR4, UR4, 0xffff, URZ, 0xc0, !UPT ;  /* 0x0000ffff04047892 */ /* 0x000fe4000f8ec03f */
[----:B------:R-:W-:Y:S02]  /*f5c0*/  ULOP3.LUT UR18, UR18, 0xc0, URZ, 0xc0, !UPT ;  /* 0x000000c012127892 */ /* 0x000fe4000f8ec03f */
[----:B------:R-:W-:Y:S02]  /*f5d0*/  ULOP3.LUT UR19, UR19, 0x1800, URZ, 0xc0, !UPT ;  /* 0x0000180013137892 */ /* 0x000fe4000f8ec03f */
[----:B------:R-:W-:Y:S02]  /*f5e0*/  ULOP3.LUT UR21, UR6, UR5, URZ, 0xfc, !UPT ;  /* 0x0000000506157292 */ /* 0x000fe4000f8efc3f */
[----:B------:R-:W-:-:S12]  /*f5f0*/  USHF.L.U32 UR24, UR24, UR4, URZ ;  /* 0x0000000418187299 */ /* 0x000fd8000800063f */
.L_x_315:
[----:B------:R-:W-:-:S03]  /*f600*/  UMOV UR4, 0xffffffff ;  /* 0xffffffff00047882 */ /* 0x000fc60000000000 */
[----:B01----:R-:W-:Y:S05]  /*f610*/  BRA.DIV UR4, `(.L_x_304) ;  /* 0x0000001a04b87947 */ /* 0x003fea000b800000 */
[----:B------:R-:W-:-:S13]  /*f620*/  ELECT P1, URZ, PT ;  /* 0x00000000003f782f */ /* 0x000fda0003820000 */
.L_x_346:
[----:B------:R-:W0:Y:S01]  /*f630*/  LDC R2, c[0x0][0x28c] ;  /* 0x0000a300ff027b82 */ /* 0x000e220000000800 */
[----:B------:R-:W-:Y:S01]  /*f640*/  BSSY B1, `(.L_x_305) ;  /* 0x0000040000017945 */ /* 0x000fe20003800000 */
[----:B0-----:R-:W-:-:S13]  /*f650*/  ISETP.LT.OR P1, PT, R2, 0x1, !P1 ;  /* 0x000000010200780c */ /* 0x001fda0004f21670 */
[----:B------:R-:W-:Y:S05]  /*f660*/  @P1 BRA `(.L_x_306) ;  /* 0x0000000000f41947 */ /* 0x000fea0003800000 */
[----:B------:R-:W2:Y:S04]  /*f670*/  LDL.LU R4, [R1+0x90] ;  /* 0x0000900001047983 */ /* 0x000ea80000300800 */
[----:B------:R-:W3:Y:S01]  /*f680*/  LDL.LU R3, [R1+0x8c] ;  /* 0x00008c0001037983 */ /* 0x000ee20000300800 */
[----:B------:R-:W-:Y:S02]  /*f690*/  IMAD.MOV.U32 R12, RZ, RZ, RZ ;  /* 0x000000ffff0c7224 */ /* 0x000fe400078e00ff */
[----:B------:R-:W-:Y:S02]  /*f6a0*/  IMAD.U32 R13, RZ, RZ, UR32 ;  /* 0x00000020ff0d7e24 */ /* 0x000fe4000f8e00ff */
[----:B------:R-:W-:Y:S01]  /*f6b0*/  IMAD.MOV.U32 R2, RZ, RZ, R0 ;  /* 0x000000ffff027224 */ /* 0x000fe200078e0000 */
[----:B--2---:R-:W-:-:S02]  /*f6c0*/  LEA R6, R4, UR18, 0x8 ;  /* 0x0000001204067c11 */ /* 0x004fc4000f8e40ff */
[----:B---3--:R-:W-:Y:S01]  /*f6d0*/  LEA R4, R3, UR34, 0x2 ;  /* 0x0000002203047c11 */ /* 0x008fe2000f8e10ff */
[----:B------:R-:W-:-:S04]  /*f6e0*/  IMAD.MOV.U32 R3, RZ, RZ, R8 ;  /* 0x000000ffff037224 */ /* 0x000fc800078e0008 */
[----:B------:R-:W-:-:S07]  /*f6f0*/  IMAD.SHL.U32 R7, R4, 0x10, RZ ;  /* 0x0000001004077824 */ /* 0x000fce00078e00ff */
.L_x_310:
[----:B------:R-:W0:Y:S01]  /*f700*/  S2R R5, SR_CgaCtaId ;  /* 0x0000000000057919 */ /* 0x000e220000008800 */
[----:B------:R-:W-:-:S04]  /*f710*/  MOV R4, 0x400 ;  /* 0x0000040000047802 */ /* 0x000fc80000000f00 */
[----:B0-----:R-:W-:Y:S02]  /*f720*/  LEA R10, R5, R4, 0x18 ;  /* 0x00000004050a7211 */ /* 0x001fe400078ec0ff */
[----:B------:R-:W-:Y:S01]  /*f730*/  SHF.L.U32 R4, R2, 0x1f, RZ ;  /* 0x0000001f02047819 */ /* 0x000fe200000006ff */
[----:B------:R-:W0:Y:S02]  /*f740*/  @!P3 LDC R5, c[0x0][0x500] ;  /* 0x00014000ff05bb82 */ /* 0x000e240000000800 */
[----:B------:R-:W-:-:S04]  /*f750*/  IMAD R11, R3, 0x8, R10 ;  /* 0x00000008030b7824 */ /* 0x000fc800078e020a */
[----:B------:R-:W1:Y:S02]  /*f760*/  SYNCS.PHASECHK.TRANS64.TRYWAIT P1, [R11+URZ+0xb0], R4 ;  /* 0x0000b0040b0075a7 */ /* 0x000e64000802017f */
[----:B-1----:R-:W-:Y:S05]  /*f770*/  @!P1 BRA `(.L_x_307) ;  /* 0x0000001800809947 */ /* 0x002fea0003800000 */
.L_x_347:
[----:B------:R-:W-:Y:S01]  /*f780*/  UPRMT UR4, UR33, 0x9910, URZ ;  /* 0x0000991021047896 */ /* 0x000fe2000800003f */
[----:B0-----:R0:W-:Y:S03]  /*f790*/  @!P3 SYNCS.ARRIVE.TRANS64 RZ, [R11+URZ], R5 ;  /* 0x000000050bffb9a7 */ /* 0x0011e6000800003f */
[----:B------:R-:W-:-:S06]  /*f7a0*/  UISETP.NE.AND UP0, UPT, UR4, 0x2, UPT ;  /* 0x000000020400788c */ /* 0x000fcc000bf05270 */
[----:B------:R-:W-:-:S13]  /*f7b0*/  PLOP3.LUT P1, PT, PT, PT, UP0, 0x80, 0x0 ;  /* 0x000000000000781c */ /* 0x000fda0003f2f008 */
[----:B0-----:R-:W-:Y:S05]  /*f7c0*/  @P1 BRA `(.L_x_308) ;  /* 0x0000000000041947 */ /* 0x001fea0003800000 */
[----:B------:R-:W-:Y:S01]  /*f7d0*/  BPT.TRAP 0x1 ;  /* 0x000000040000795c */ /* 0x000fe20000300000 */
.L_x_308:
[----:B------:R-:W-:Y:S05]  /*f7e0*/  @P0 BRA `(.L_x_309) ;  /* 0x0000000000040947 */ /* 0x000fea0003800000 */
[----:B------:R-:W-:Y:S01]  /*f7f0*/  BPT.TRAP 0x1 ;  /* 0x000000040000795c */ /* 0x000fe20000300000 */
.L_x_309:
[----:B------:R-:W2:Y:S01]  /*f800*/  LDL R5, [R1+0x7c] ;  /* 0x00007c0001057983 */ /* 0x000ea20000100800 */
[----:B-1----:R-:W-:Y:S01]  /*f810*/  LEA R4, R3, UR34, 0x2 ;  /* 0x0000002203047c11 */ /* 0x002fe2000f8e10ff */
[----:B------:R-:W-:Y:S01]  /*f820*/  VIADD R13, R13, 0xffffffff ;  /* 0xffffffff0d0d7836 */ /* 0x000fe20000000000 */
[----:B------:R-:W-:Y:S01]  /*f830*/  R2UR UR8, R3 ;  /* 0x00000000030872ca */ /* 0x000fe200000e0000 */
[----:B------:R-:W-:Y:S01]  /*f840*/  UIADD3 UR4, UP0, UR28, 0xf0, URZ ;  /* 0x000000f01c047890 */ /* 0x000fe2000ff1e03f */
[----:B------:R-:W-:Y:S01]  /*f850*/  R2UR UR27, R10 ;  /* 0x000000000a1b72ca */ /* 0x000fe200000e0000 */
[----:B------:R-:W-:Y:S01]  /*f860*/  IMAD.U32 R4, R4, 0x200, R10 ;  /* 0x0000020004047824 */ /* 0x000fe200078e000a */
[----:B------:R-:W-:Y:S01]  /*f870*/  R2UR UR9, R11 ;  /* 0x000000000b0972ca */ /* 0x000fe200000e0000 */
[----:B------:R-:W-:Y:S01]  /*f880*/  UIADD3 UR30, UP1, UR28, 0x1f0, URZ ;  /* 0x000001f01c1e7890 */ /* 0x000fe2000ff3e03f */
[----:B------:R-:W-:Y:S01]  /*f890*/  R2UR UR11, R7 ;  /* 0x00000000070b72ca */ /* 0x000fe200000e0000 */
[----:B------:R-:W-:Y:S01]  /*f8a0*/  UPRMT UR25, URZ, 0x5410, UR24 ;  /* 0x000054103f197896 */ /* 0x000fe20008000018 */
[----:B------:R-:W-:Y:S01]  /*f8b0*/  R2UR UR5, R4 ;  /* 0x00000000040572ca */ /* 0x000fe200000e0000 */
[----:B------:R-:W-:Y:S01]  /*f8c0*/  VIADD R3, R3, 0x1 ;  /* 0x0000000103037836 */ /* 0x000fe20000000000 */
[----:B------:R-:W-:Y:S01]  /*f8d0*/  R2UR UR10, R12 ;  /* 0x000000000c0a72ca */ /* 0x000fe200000e0000 */
[----:B------:R-:W-:Y:S01]  /*f8e0*/  UPRMT UR36, URZ, 0x5410, UR21 ;  /* 0x000054103f247896 */ /* 0x000fe20008000015 */
[----:B------:R-:W-:Y:S01]  /*f8f0*/  R2UR UR35, R6 ;  /* 0x00000000062372ca */ /* 0x000fe200000e0000 */
[----:B------:R-:W-:Y:S01]  /*f900*/  ULEA UR8, UR8, UR19, 0xd ;  /* 0x0000001308087291 */ /* 0x000fe2000f8e683f */
[----:B------:R-:W-:Y:S01]  /*f910*/  ISETP.GT.AND P4, PT, R13, 0x1, PT ;  /* 0x000000010d00780c */ /* 0x000fe20003f84270 */
[----:B------:R-:W-:Y:S01]  /*f920*/  UIADD3.X UR31, URZ, UR29, URZ, UP1, !UPT ;  /* 0x0000001d3f1f7290 */ /* 0x000fe20008ffe43f */
[C---:B------:R-:W-:Y:S01]  /*f930*/  ISETP.NE.AND P1, PT, R3.reuse, 0x16, PT ;  /* 0x000000160300780c */ /* 0x040fe20003f25270 */
[----:B------:R-:W-:Y:S01]  /*f940*/  UIADD3 UR27, UR27, 0xb280, UR8 ;  /* 0x0000b2801b1b7890 */ /* 0x000fe2000fffe008 */
[----:B------:R-:W-:Y:S01]  /*f950*/  VIADD R12, R12, 0x20 ;  /* 0x000000200c0c7836 */ /* 0x000fe20000000000 */
[----:B------:R-:W-:Y:S01]  /*f960*/  UMOV UR6, 0x0 ;  /* 0x0000000000067882 */ /* 0x000fe20000000000 */
[----:B------:R-:W-:Y:S01]  /*f970*/  UMOV UR7, 0x10000000 ;  /* 0x1000000000077882 */ /* 0x000fe20000000000 */
[----:B------:R-:W-:Y:S01]  /*f980*/  UIADD3 UR26, UR5, 0x280, URZ ;  /* 0x00000280051a7890 */ /* 0x000fe2000fffe03f */
[----:B------:R-:W-:Y:S01]  /*f990*/  SEL R3, R3, RZ, P1 ;  /* 0x000000ff03037207 */ /* 0x000fe20000800000 */
[----:B------:R-:W-:-:S05]  /*f9a0*/  UIADD3.X UR5, URZ, UR29, URZ, UP0, !UPT ;  /* 0x0000001d3f057290 */ /* 0x000fca00087fe43f */
[----:B------:R-:W-:Y:S01]  /*f9b0*/  UMOV UR8, UR26 ;  /* 0x0000001a00087c82 */ /* 0x000fe20008000000 */
[----:B--2---:R-:W-:Y:S02]  /*f9c0*/  R2UR UR12, R5 ;  /* 0x00000000050c72ca */ /* 0x004fe400000e0000 */
[----:B------:R-:W-:-:S04]  /*f9d0*/  SEL R5, RZ, 0x1, P1 ;  /* 0x00000001ff057807 */ /* 0x000fc80000800000 */
[----:B------:R-:W-:-:S07]  /*f9e0*/  LOP3.LUT R2, R2, R5, RZ, 0x3c, !PT ;  /* 0x0000000502027212 */ /* 0x000fce00078e3cff */
[----:B------:R0:W-:Y:S02]  /*f9f0*/  UTMALDG.3D.MULTICAST [UR8], [UR4], UR25, desc[UR6] ;  /* 0x00000608040073b4 */ /* 0x0001e40008011819 */
[----:B0-----:R-:W-:Y:S01]  /*fa00*/  UMOV UR8, UR27 ;  /* 0x0000001b00087c82 */ /* 0x001fe20008000000 */
[----:B------:R-:W-:Y:S02]  /*fa10*/  UMOV UR11, UR35 ;  /* 0x00000023000b7c82 */ /* 0x000fe40008000000 */
[----:B------:R0:W-:Y:S02]  /*fa20*/  UTMALDG.3D.MULTICAST [UR8], [UR30], UR36, desc[UR6] ;  /* 0x000006081e0073b4 */ /* 0x0001e40008011824 */
[----:B0-----:R-:W-:Y:S05]  /*fa30*/  @P4 BRA `(.L_x_310) ;  /* 0xfffffffc00304947 */ /* 0x001fea000383ffff */
.L_x_306:
[----:B------:R-:W-:Y:S05]  /*fa40*/  BSYNC B1 ;  /* 0x0000000000017941 */ /* 0x000fea0003800000 */
.L_x_305:
[----:B------:R-:W2:Y:S01]  /*fa50*/  LDL.LU R15, [R1+0x84] ;  /* 0x00008400010f7983 */ /* 0x000ea20000300800 */
[----:B------:R-:W-:Y:S01]  /*fa60*/  LOP3.LUT P5, RZ, R9, 0xff, RZ, 0xc0, !PT ;  /* 0x000000ff09ff7812 */ /* 0x000fe200078ac0ff */
[----:B------:R-:W-:Y:S01]  /*fa70*/  VIADD R8, R8, UR14 ;  /* 0x0000000e08087c36 */ /* 0x000fe20008000000 */
[----:B------:R-:W-:Y:S01]  /*fa80*/  UISETP.GE.U32.AND UP0, UPT, UR14, 0x16, UPT ;  /* 0x000000160e00788c */ /* 0x000fe2000bf06070 */
[----:B------:R-:W3:Y:S01]  /*fa90*/  LDL.LU R14, [R1+0x88] ;  /* 0x00008800010e7983 */ /* 0x000ee20000300800 */
[----:B------:R-:W-:Y:S01]  /*faa0*/  IMAD.U32 R5, RZ, RZ, UR14 ;  /* 0x0000000eff057e24 */ /* 0x000fe2000f8e00ff */
[----:B------:R-:W-:Y:S01]  /*fab0*/  ULDC.64 UR4, c[0x0][0x650] ;  /* 0x0001940000047ab9 */ /* 0x000fe20000000a00 */
[----:B------:R-:W-:Y:S01]  /*fac0*/  ISETP.GT.U32.AND P1, PT, R8, 0x15, PT ;  /* 0x000000150800780c */ /* 0x000fe20003f24070 */
[----:B------:R-:W-:Y:S01]  /*fad0*/  BSSY B1, `(.L_x_311) ;  /* 0x0000072000017945 */ /* 0x000fe20003800000 */
[----:B------:R-:W-:Y:S02]  /*fae0*/  PLOP3.LUT P4, PT, PT, PT, UP0, 0x80, 0x0 ;  /* 0x000000000000781c */ /* 0x000fe40003f8f008 */
[----:B------:R-:W-:-:S02]  /*faf0*/  ISETP.LT.U32.AND P1, PT, R5, 0x16, P1 ;  /* 0x000000160500780c */ /* 0x000fc40000f21070 */
[----:B------:R-:W-:Y:S01]  /*fb00*/  PRMT R9, RZ, 0x7610, R9 ;  /* 0x00007610ff097816 */ /* 0x000fe20000000009 */
[----:B------:R-:W0:Y:S01]  /*fb10*/  @P5 S2R R3, SR_CgaCtaId ;  /* 0x0000000000035919 */ /* 0x000e220000008800 */
[----:B------:R-:W-:-:S04]  /*fb20*/  @P5 MOV R2, 0x400 ;  /* 0x0000040000025802 */ /* 0x000fc80000000f00 */
[----:B0-----:R-:W-:Y:S01]  /*fb30*/  @P5 LEA R4, R3, R2, 0x18 ;  /* 0x0000000203045211 */ /* 0x001fe200078ec0ff */
[----:B------:R-:W-:-:S03]  /*fb40*/  IMAD.WIDE.U32 R2, R8, -0x45d1745d, RZ ;  /* 0xba2e8ba308027825 */ /* 0x000fc600078e00ff */
[----:B------:R0:W-:Y:S02]  /*fb50*/  @P5 SYNCS.ARRIVE.TRANS64.A1T0 RZ, [R4+URZ+0x198], RZ ;  /* 0x000198ff04ff59a7 */ /* 0x0001e4000810003f */
[----:B------:R-:W-:Y:S02]  /*fb60*/  SHF.R.U32.HI R5, RZ, 0x4, R3 ;  /* 0x00000004ff057819 */ /* 0x000fe40000011603 */
[----:B------:R-:W-:Y:S02]  /*fb70*/  SEL R3, RZ, 0x1, !P1 ;  /* 0x00000001ff037807 */ /* 0x000fe40004800000 */
[----:B------:R-:W-:Y:S01]  /*fb80*/  PRMT R2, RZ, 0x7610, R2 ;  /* 0x00007610ff027816 */ /* 0x000fe20000000002 */
[----:B------:R-:W-:Y:S01]  /*fb90*/  IMAD R8, R5, -0x16, R8 ;  /* 0xffffffea05087824 */ /* 0x000fe200078e0208 */
[----:B------:R-:W-:Y:S01]  /*fba0*/  LOP3.LUT R0, R0, R3, RZ, 0x3c, !PT ;  /* 0x0000000300007212 */ /* 0x000fe200078e3cff */
[----:B0-----:R-:W-:Y:S02]  /*fbb0*/  IMAD.MOV.U32 R4, RZ, RZ, -0x1 ;  /* 0xffffffffff047424 */ /* 0x001fe400078e00ff */
[----:B------:R-:W-:Y:S01]  /*fbc0*/  IMAD.MOV.U32 R3, RZ, RZ, -0x1 ;  /* 0xffffffffff037424 */ /* 0x000fe200078e00ff */
[----:B------:R-:W-:Y:S01]  /*fbd0*/  @P4 LOP3.LUT R0, R0, 0x1, R5, 0x78, !PT ;  /* 0x0000000100004812 */ /* 0x000fe200078e7805 */
[----:B------:R-:W-:Y:S01]  /*fbe0*/  IMAD.MOV.U32 R5, RZ, RZ, -0x1 ;  /* 0xffffffffff057424 */ /* 0x000fe200078e00ff */
[----:B---3--:R-:W-:-:S04]  /*fbf0*/  IADD3 R14, P5, R14, UR22, RZ ;  /* 0x000000160e0e7c10 */ /* 0x008fc8000ffbe0ff */
[----:B--2---:R-:W-:Y:S01]  /*fc00*/  IADD3.X R15, R15, UR15, RZ, P5, !PT ;  /* 0x0000000f0f0f7c10 */ /* 0x004fe2000affe4ff */
[----:B------:R0:W-:Y:S01]  /*fc10*/  STL [R1+0x88], R14 ;  /* 0x0000880e01007387 */ /* 0x0001e20000100800 */
[----:B------:R-:W-:-:S03]  /*fc20*/  ISETP.GE.U32.AND P1, PT, R14, UR4, PT ;  /* 0x000000040e007c0c */ /* 0x000fc6000bf26070 */
[----:B------:R0:W-:Y:S01]  /*fc30*/  STL [R1+0x84], R15 ;  /* 0x0000840f01007387 */ /* 0x0001e20000100800 */
[----:B------:R-:W-:-:S03]  /*fc40*/  ISETP.GE.U32.AND.EX P1, PT, R15, UR5, PT, P1 ;  /* 0x000000050f007c0c */ /* 0x000fc6000bf26110 */
[----:B------:R0:W-:Y:S04]  /*fc50*/  STL [R1+0x8c], R5 ;  /* 0x00008c0501007387 */ /* 0x0001e80000100800 */
[----:B------:R0:W-:Y:S04]  /*fc60*/  STL [R1+0x90], R4 ;  /* 0x0000900401007387 */ /* 0x0001e80000100800 */
[----:B------:R0:W-:Y:S02]  /*fc70*/  STL [R1+0x7c], R3 ;  /* 0x00007c0301007387 */ /* 0x0001e40000100800 */
[----:B------:R-:W-:Y:S05]  /*fc80*/  @P1 BRA `(.L_x_312) ;  /* 0x0000000400581947 */ /* 0x000fea0003800000 */
[----:B------:R-:W-:Y:S01]  /*fc90*/  ULDC.64 UR4, c[0x0][0x628] ;  /* 0x00018a0000047ab9 */ /* 0x000fe20000000a00 */
[----:B------:R-:W1:Y:S01]  /*fca0*/  S2R R12, SR_CTAID.X ;  /* 0x00000000000c7919 */ /* 0x000e620000002500 */
[----:B------:R-:W-:Y:S01]  /*fcb0*/  ISETP.NE.U32.AND P1, PT, RZ, UR4, PT ;  /* 0x00000004ff007c0c */ /* 0x000fe2000bf25070 */
[----:B------:R-:W-:Y:S01]  /*fcc0*/  ULDC UR7, c[0x0][0x630] ;  /* 0x00018c0000077ab9 */ /* 0x000fe20000000800 */
[----:B------:R-:W-:Y:S01]  /*fcd0*/  IMAD.MOV.U32 R2, RZ, RZ, R14 ;  /* 0x000000ffff027224 */ /* 0x000fe200078e000e */
[----:B------:R-:W2:Y:S01]  /*fce0*/  S2R R10, SR_CTAID.Y ;  /* 0x00000000000a7919 */ /* 0x000ea20000002600 */
[----:B------:R-:W-:Y:S01]  /*fcf0*/  ISETP.NE.AND.EX P1, PT, RZ, UR5, PT, P1 ;  /* 0x00000005ff007c0c */ /* 0x000fe2000bf25310 */
[----:B0-----:R-:W-:-:S12]  /*fd00*/  IMAD.MOV.U32 R3, RZ, RZ, R15 ;  /* 0x000000ffff037224 */ /* 0x001fd800078e000f */
[----:B------:R-:W-:Y:S05]  /*fd10*/  @!P1 BRA `(.L_x_313) ;  /* 0x0000000000289947 */ /* 0x000fea0003800000 */
[----:B------:R-:W-:Y:S02]  /*fd20*/  ULDC UR6, c[0x0][0x634] ;  /* 0x00018d0000067ab9 */ /* 0x000fe40000000800 */
[----:B------:R-:W-:-:S05]  /*fd30*/  IADD3 R7, P1, R14, UR6, RZ ;  /* 0x000000060e077c10 */ /* 0x000fca000ff3e0ff */
[----:B------:R-:W-:-:S04]  /*fd40*/  IMAD.X R11, RZ, RZ, R15, P1 ;  /* 0x000000ffff0b7224 */ /* 0x000fc800008e060f */
[----:B------:R-:W-:-:S04]  /*fd50*/  IMAD.WIDE.U32 R4, R11, UR4, RZ ;  /* 0x000000040b047c25 */ /* 0x000fc8000f8e00ff */
[----:B------:R-:W-:-:S04]  /*fd60*/  IMAD.WIDE.U32 R4, P1, R7, UR5, R4 ;  /* 0x0000000507047c25 */ /* 0x000fc8000f820004 */
[----:B------:R-:W-:-:S04]  /*fd70*/  IMAD.WIDE.U32 R6, R7, UR4, RZ ;  /* 0x0000000407067c25 */ /* 0x000fc8000f8e00ff */
[----:B------:R-:W-:Y:S01]  /*fd80*/  IMAD.X R3, RZ, RZ, RZ, P1 ;  /* 0x000000ffff037224 */ /* 0x000fe200008e06ff */
[----:B------:R-:W-:Y:S01]  /*fd90*/  IADD3 RZ, P1, R7, R4, RZ ;  /* 0x0000000407ff7210 */ /* 0x000fe20007f3e0ff */
[----:B------:R-:W-:-:S04]  /*fda0*/  IMAD.MOV.U32 R2, RZ, RZ, R5 ;  /* 0x000000ffff027224 */ /* 0x000fc800078e0005 */
[----:B------:R-:W-:-:S08]  /*fdb0*/  IMAD.WIDE.U32.X R2, R11, UR5, R2, P1 ;  /* 0x000000050b027c25 */ /* 0x000fd000088e0402 */
.L_x_313:
[--C-:B------:R-:W-:Y:S01]  /*fdc0*/  SHF.R.U64 R11, R2, UR7, R3.reuse ;  /* 0x00000007020b7c19 */ /* 0x100fe20008001203 */
[----:B------:R-:W-:Y:S01]  /*fdd0*/  ULDC.64 UR4, c[0x0][0x620] ;  /* 0x0001880000047ab9 */ /* 0x000fe20000000a00 */
[----:B------:R-:W-:Y:S01]  /*fde0*/  SHF.R.U32.HI R2, RZ, UR7, R3 ;  /* 0x00000007ff027c19 */ /* 0x000fe20008011603 */
[----:B------:R-:W-:Y:S01]  /*fdf0*/  IMAD.MOV.U32 R3, RZ, RZ, R15 ;  /* 0x000000ffff037224 */ /* 0x000fe200078e000f */
[----:B------:R-:W-:Y:S01]  /*fe00*/  IADD3 R5, P1, RZ, -R11, RZ ;  /* 0x8000000bff057210 */ /* 0x000fe20007f3e0ff */
[----:B------:R-:W0:Y:S01]  /*fe10*/  LDC R7, c[0x0][0x144] ;  /* 0x00005100ff077b82 */ /* 0x000e220000000800 */
[----:B-1----:R-:W-:Y:S01]  /*fe20*/  I2FP.F32.U32 R6, R12 ;  /* 0x0000000c00067245 */ /* 0x002fe20000201000 */
[----:B------:R-:W-:Y:S01]  /*fe30*/  ULDC.64 UR8, c[0x0][0x640] ;  /* 0x0001900000087ab9 */ /* 0x000fe20000000a00 */
[----:B------:R-:W-:Y:S01]  /*fe40*/  ULDC UR6, c[0x0][0x608] ;  /* 0x0001820000067ab9 */ /* 0x000fe20000000800 */
[----:B------:R-:W-:Y:S01]  /*fe50*/  IMAD.X R2, RZ, RZ, ~R2, P1 ;  /* 0x000000ffff027224 */ /* 0x000fe200008e0e02 */
[----:B------:R-:W-:-:S03]  /*fe60*/  ISETP.NE.U32.AND P1, PT, RZ, UR8, PT ;  /* 0x00000008ff007c0c */ /* 0x000fc6000bf25070 */
[----:B------:R-:W-:Y:S01]  /*fe70*/  IMAD R4, R2, UR4, RZ ;  /* 0x0000000402047c24 */ /* 0x000fe2000f8e02ff */
[----:B------:R-:W1:Y:S01]  /*fe80*/  LDC R15, c[0x0][0x148] ;  /* 0x00005200ff0f7b82 */ /* 0x000e620000000800 */
[----:B------:R-:W-:Y:S01]  /*fe90*/  IMAD.MOV.U32 R2, RZ, RZ, R14 ;  /* 0x000000ffff027224 */ /* 0x000fe200078e000e */
[----:B------:R-:W-:-:S03]  /*fea0*/  ISETP.NE.AND.EX P1, PT, RZ, UR9, PT, P1 ;  /* 0x00000009ff007c0c */ /* 0x000fc6000bf25310 */
[----:B------:R-:W-:Y:S01]  /*feb0*/  IMAD.WIDE.U32 R2, R5, UR4, R2 ;  /* 0x0000000405027c25 */ /* 0x000fe2000f8e0002 */
[----:B------:R-:W-:-:S03]  /*fec0*/  ULDC UR4, c[0x0][0x150] ;  /* 0x0000540000047ab9 */ /* 0x000fc60000000800 */
[----:B------:R-:W-:Y:S01]  /*fed0*/  FMUL R6, R6, UR4 ;  /* 0x0000000406067c20 */ /* 0x000fe20008400000 */
[----:B------:R-:W-:Y:S01]  /*fee0*/  IMAD R5, R5, UR5, R4 ;  /* 0x0000000505057c24 */ /* 0x000fe2000f8e0204 */
[----:B------:R-:W-:Y:S01]  /*fef0*/  ULDC UR4, c[0x0][0x618] ;  /* 0x0001860000047ab9 */ /* 0x000fe20000000800 */
[----:B------:R-:W-:Y:S02]  /*ff00*/  ULDC UR5, c[0x0][0x154] ;  /* 0x0000550000057ab9 */ /* 0x000fe40000000800 */
[----:B------:R-:W-:Y:S01]  /*ff10*/  IMAD.IADD R3, R3, 0x1, R5 ;  /* 0x0000000103037824 */ /* 0x000fe200078e0205 */
[----:B------:R-:W3:Y:S04]  /*ff20*/  F2I.U32.TRUNC.NTZ R6, R6 ;  /* 0x0000000600067305 */ /* 0x000ee8000020f000 */
[----:B------:R-:W-:-:S02]  /*ff30*/  SHF.R.U64 R13, R2, UR4, R3 ;  /* 0x00000004020d7c19 */ /* 0x000fc40008001203 */
[----:B--2---:R-:W-:-:S05]  /*ff40*/  I2FP.F32.U32 R2, R10 ;  /* 0x0000000a00027245 */ /* 0x004fca0000201000 */
[----:B------:R-:W-:Y:S01]  /*ff50*/  FMUL R4, R2, UR5 ;  /* 0x0000000502047c20 */ /* 0x000fe20008400000 */
[----:B------:R-:W-:Y:S01]  /*ff60*/  SHF.R.U32.HI R2, RZ, UR4, R3 ;  /* 0x00000004ff027c19 */ /* 0x000fe20008011603 */
[----:B------:R-:W-:Y:S02]  /*ff70*/  ULDC UR4, c[0x0][0x658] ;  /* 0x0001960000047ab9 */ /* 0x000fe40000000800 */
[----:B------:R2:W4:Y:S01]  /*ff80*/  F2I.U32.TRUNC.NTZ R18, R4 ;  /* 0x0000000400127305 */ /* 0x000522000020f000 */
[----:B------:R-:W-:Y:S01]  /*ff90*/  SHF.R.U64 R16, R13, UR6, R2 ;  /* 0x000000060d107c19 */ /* 0x000fe20008001202 */
[----:B---3--:R-:W-:Y:S01]  /*ffa0*/  IMAD.MOV R6, RZ, RZ, -R6 ;  /* 0x000000ffff067224 */ /* 0x008fe200078e0a06 */
[----:B------:R-:W-:-:S03]  /*ffb0*/  SHF.R.U32.HI R3, RZ, UR6, R2 ;  /* 0x00000006ff037c19 */ /* 0x000fc60008011602 */
[----:B0-----:R-:W-:Y:S01]  /*ffc0*/  IMAD R12, R7, R6, R12 ;  /* 0x00000006070c7224 */ /* 0x001fe200078e020c */
[--C-:B------:R-:W-:Y:S02]  /*ffd0*/  SHF.R.U64 R14, R16, UR4, R3.reuse ;  /* 0x00000004100e7c19 */ /* 0x100fe40008001203 */
[----:B------:R-:W-:-:S03]  /*ffe0*/  SHF.R.U32.HI R3, RZ, UR4, R3 ;  /* 0x00000004ff037c19 */ /* 0x000fc60008011603 */
[----:B------:R-:W-:Y:S01]  /*fff0*/  IMAD.MOV.U32 R2, RZ, RZ, R14 ;  /* 0x000000ffff027224 */ /* 0x000fe200078e000e */
[----:B--2-4-:R-:W-:Y:S06]  /*10000*/  @!P1 BRA `(.L_x_314) ;  /* 0x0000000000289947 */ /* 0x014fec0003800000 */
        /* <DEDUP_REMOVED lines=10> */
.L_x_314:
[----:B------:R-:W-:Y:S01]  /*100b0*/  ULDC UR4, c[0x0][0x648] ;  /* 0x0001920000047ab9 */ /* 0x000fe20000000800 */
[----:B------:R-:W-:Y:S01]  /*100c0*/  IMAD.MOV R18, RZ, RZ, -R18 ;  /* 0x000000ffff127224 */ /* 0x000fe200078e0a12 */
[----:B------:R-:W-:Y:S01]  /*100d0*/  SHF.R.U64 R3, R2, UR4, R3 ;  /* 0x0000000402037c19 */ /* 0x000fe20008001203 */
[----:B------:R-:W-:Y:S01]  /*100e0*/  ULDC UR4, c[0x0][0x638] ;  /* 0x00018e0000047ab9 */ /* 0x000fe20000000800 */
[----:B------:R-:W-:Y:S01]  /*100f0*/  LOP3.LUT R2, R16, UR20, RZ, 0xc0, !PT ;  /* 0x0000001410027c12 */ /* 0x000fe2000f8ec0ff */
[----:B-1----:R-:W-:Y:S01]  /*10100*/  @P2 IMAD R12, R15, R18, R10 ;  /* 0x000000120f0c2224 */ /* 0x002fe200078e020a */
[----:B------:R-:W-:Y:S01]  /*10110*/  LOP3.LUT R13, R13, UR16, RZ, 0xc0, !PT ;  /* 0x000000100d0d7c12 */ /* 0x000fe2000f8ec0ff */
[----:B------:R-:W-:Y:S01]  /*10120*/  IMAD.MOV R5, RZ, RZ, -R3 ;  /* 0x000000ffff057224 */ /* 0x000fe200078e0a03 */
[----:B------:R-:W-:Y:S01]  /*10130*/  ULDC UR5, c[0x0][0x610] ;  /* 0x0001840000057ab9 */ /* 0x000fe20000000800 */
[----:B------:R-:W-:Y:S02]  /*10140*/  IMAD R3, R3, UR17, R2 ;  /* 0x0000001103037c24 */ /* 0x000fe4000f8e0202 */
[----:B------:R-:W-:Y:S01]  /*10150*/  IMAD R14, R5, UR4, R14 ;  /* 0x00000004050e7c24 */ /* 0x000fe2000f8e020e */
[----:B------:R-:W-:Y:S01]  /*10160*/  ULDC UR4, c[0x0][0x600] ;  /* 0x0001800000047ab9 */ /* 0x000fe20000000800 */
[----:B------:R-:W-:-:S02]  /*10170*/  IMAD R3, R3, UR5, R12 ;  /* 0x0000000503037c24 */ /* 0x000fc4000f8e020c */
[----:B------:R-:W-:Y:S02]  /*10180*/  IMAD R14, R14, UR4, R13 ;  /* 0x000000040e0e7c24 */ /* 0x000fe4000f8e020d */
[----:B------:R-:W-:-:S03]  /*10190*/  IMAD.MOV.U32 R2, RZ, RZ, 0x1 ;  /* 0x00000001ff027424 */ /* 0x000fc600078e00ff */
[----:B------:R-:W-:Y:S02]  /*101a0*/  SEL R4, R14, R3, !P2 ;  /* 0x000000030e047207 */ /* 0x000fe40005000000 */
[----:B------:R-:W-:-:S03]  /*101b0*/  SEL R3, R3, R14, !P2 ;  /* 0x0000000e03037207 */ /* 0x000fc60005000000 */
[----:B------:R1:W-:Y:S04]  /*101c0*/  STL [R1+0x90], R4 ;  /* 0x0000900401007387 */ /* 0x0003e80000100800 */
[----:B------:R1:W-:Y:S04]  /*101d0*/  STL [R1+0x7c], R11 ;  /* 0x00007c0b01007387 */ /* 0x0003e80000100800 */
[----:B------:R1:W-:Y:S02]  /*101e0*/  STL [R1+0x8c], R3 ;  /* 0x00008c0301007387 */ /* 0x0003e40000100800 */
.L_x_312:
[----:B------:R-:W-:Y:S05]  /*101f0*/  BSYNC B1 ;  /* 0x0000000000017941 */ /* 0x000fea0003800000 */
.L_x_311:
[----:B------:R-:W-:-:S13]  /*10200*/  LOP3.LUT P1, RZ, R2, 0xff, RZ, 0xc0, !PT ;  /* 0x000000ff02ff7812 */ /* 0x000fda000782c0ff */
[----:B------:R-:W-:Y:S05]  /*10210*/  @P1 BRA `(.L_x_315) ;  /* 0xfffffff000f81947 */ /* 0x000fea000383ffff */
[----:B------:R-:W-:Y:S05]  /*10220*/  BSYNC B0 ;  /* 0x0000000000007941 */ /* 0x000fea0003800000 */
.L_x_303:
[----:B------:R-:W-:-:S03]  /*10230*/  UMOV UR4, 0xffffffff ;  /* 0xffffffff00047882 */ /* 0x000fc60000000000 */
[----:B------:R-:W-:Y:S05]  /*10240*/  BRA.DIV UR4, `(.L_x_316) ;  /* 0x0000000e04e07947 */ /* 0x000fea000b800000 */
[----:B------:R-:W-:-:S13]  /*10250*/  ELECT P0, URZ, PT ;  /* 0x00000000003f782f */ /* 0x000fda0003800000 */
.L_x_350:
[----:B------:R-:W-:Y:S04]  /*10260*/  BSSY B0, `(.L_x_317) ;  /* 0x00000ce000007945 */ /* 0x000fe80003800000 */
[----:B------:R-:W-:Y:S05]  /*10270*/  @!P0 BRA `(.L_x_318) ;  /* 0x0000000c00308947 */ /* 0x000fea0003800000 */
[----:B------:R-:W-:-:S04]  /*10280*/  ULOP3.LUT UR4, UR13, 0x2, URZ, 0xfc, !UPT ;  /* 0x000000020d047892 */ /* 0x000fc8000f8efc3f */
[----:B------:R-:W-:-:S06]  /*10290*/  UISETP.NE.AND UP0, UPT, UR4, 0x3, UPT ;  /* 0x000000030400788c */ /* 0x000fcc000bf05270 */
[----:B------:R-:W-:-:S13]  /*102a0*/  PLOP3.LUT P0, PT, PT, PT, UP0, 0x80, 0x0 ;  /* 0x000000000000781c */ /* 0x000fda0003f0f008 */
[----:B------:R-:W-:Y:S05]  /*102b0*/  @!P0 BRA `(.L_x_319) ;  /* 0x0000000000048947 */ /* 0x000fea0003800000 */
[----:B------:R-:W-:Y:S01]  /*102c0*/  BPT.TRAP 0x1 ;  /* 0x000000040000795c */ /* 0x000fe20000300000 */
.L_x_319:
[----:B01----:R-:W0:Y:S01]  /*102d0*/  S2R R3, SR_CgaCtaId ;  /* 0x0000000000037919 */ /* 0x003e220000008800 */
[----:B------:R-:W-:-:S04]  /*102e0*/  MOV R2, 0x400 ;  /* 0x0000040000027802 */ /* 0x000fc80000000f00 */
[----:B0-----:R-:W-:Y:S02]  /*102f0*/  LEA R3, R3, R2, 0x18 ;  /* 0x0000000203037211 */ /* 0x001fe400078ec0ff */
[----:B------:R-:W-:-:S03]  /*10300*/  SHF.L.U32 R2, R0, 0x1f, RZ ;  /* 0x0000001f00027819 */ /* 0x000fc600000006ff */
[----:B------:R-:W-:-:S04]  /*10310*/  VIADD R3, R3, 0xb0 ;  /* 0x000000b003037836 */ /* 0x000fc80000000000 */
[C---:B------:R-:W-:Y:S02]  /*10320*/  IMAD R7, R8.reuse, 0x8, R3 ;  /* 0x0000000808077824 */ /* 0x040fe400078e0203 */
[----:B------:R-:W-:Y:S02]  /*10330*/  VIADD R8, R8, 0x1 ;  /* 0x0000000108087836 */ /* 0x000fe40000000000 */
[----:B------:R-:W0:Y:S03]  /*10340*/  SYNCS.PHASECHK.TRANS64.TRYWAIT P0, [R7+URZ], R2 ;  /* 0x00000002070075a7 */ /* 0x000e26000800017f */
[----:B------:R-:W-:-:S04]  /*10350*/  ISETP.NE.AND P1, PT, R8, 0x16, PT ;  /* 0x000000160800780c */ /* 0x000fc80003f25270 */
[----:B------:R-:W-:Y:S02]  /*10360*/  SEL R5, RZ, 0x1, P1 ;  /* 0x00000001ff057807 */ /* 0x000fe40000800000 */
[----:B------:R-:W-:Y:S02]  /*10370*/  SEL R8, R8, RZ, P1 ;  /* 0x000000ff08087207 */ /* 0x000fe40000800000 */
[----:B------:R-:W-:-:S03]  /*10380*/  LOP3.LUT R5, R0, R5, RZ, 0x3c, !PT ;  /* 0x0000000500057212 */ /* 0x000fc600078e3cff */
[----:B------:R-:W-:Y:S01]  /*10390*/  IMAD R9, R8, 0x8, R3 ;  /* 0x0000000808097824 */ /* 0x000fe200078e0203 */
[----:B------:R-:W-:Y:S01]  /*103a0*/  SHF.L.U32 R4, R5, 0x1f, RZ ;  /* 0x0000001f05047819 */ /* 0x000fe200000006ff */
[----:B0-----:R-:W-:Y:S06]  /*103b0*/  @!P0 BRA `(.L_x_320) ;  /* 0x0000000c00a88947 */ /* 0x001fec0003800000 */
.L_x_351:
[----:B------:R-:W1:Y:S01]  /*103c0*/  SYNCS.PHASECHK.TRANS64.TRYWAIT P0, [R9+URZ], R4 ;  /* 0x00000004090075a7 */ /* 0x000e62000800017f */
[----:B------:R-:W-:-:S05]  /*103d0*/  VIADD R0, R8, 0x1 ;  /* 0x0000000108007836 */ /* 0x000fca0000000000 */
[----:B------:R-:W-:-:S04]  /*103e0*/  ISETP.NE.AND P1, PT, R0, 0x16, PT ;  /* 0x000000160000780c */ /* 0x000fc80003f25270 */
[----:B0-----:R-:W-:Y:S02]  /*103f0*/  SEL R2, RZ, 0x1, P1 ;  /* 0x00000001ff027807 */ /* 0x001fe40000800000 */
[----:B------:R-:W-:Y:S02]  /*10400*/  SEL R0, R0, RZ, P1 ;  /* 0x000000ff00007207 */ /* 0x000fe40000800000 */
[----:B------:R-:W-:-:S03]  /*10410*/  LOP3.LUT R7, R5, R2, RZ, 0x3c, !PT ;  /* 0x0000000205077212 */ /* 0x000fc600078e3cff */
[----:B------:R-:W-:Y:S01]  /*10420*/  IMAD R6, R0, 0x8, R3 ;  /* 0x0000000800067824 */ /* 0x000fe200078e0203 */
[----:B------:R-:W-:Y:S01]  /*10430*/  SHF.L.U32 R5, R7, 0x1f, RZ ;  /* 0x0000001f07057819 */ /* 0x000fe200000006ff */
[----:B-1----:R-:W-:Y:S06]  /*10440*/  @!P0 BRA `(.L_x_321) ;  /* 0x0000000c00988947 */ /* 0x002fec0003800000 */
.L_x_352:
[----:B------:R-:W1:Y:S01]  /*10450*/  SYNCS.PHASECHK.TRANS64.TRYWAIT P0, [R6+URZ], R5 ;  /* 0x00000005060075a7 */ /* 0x000e62000800017f */
[----:B------:R-:W-:-:S05]  /*10460*/  VIADD R0, R0, 0x1 ;  /* 0x0000000100007836 */ /* 0x000fca0000000000 */
[----:B------:R-:W-:-:S04]  /*10470*/  ISETP.NE.AND P1, PT, R0, 0x16, PT ;  /* 0x000000160000780c */ /* 0x000fc80003f25270 */
[----:B------:R-:W-:Y:S02]  /*10480*/  SEL R2, RZ, 0x1, P1 ;  /* 0x00000001ff027807 */ /* 0x000fe40000800000 */
[----:B------:R-:W-:Y:S02]  /*10490*/  SEL R0, R0, RZ, P1 ;  /* 0x000000ff00007207 */ /* 0x000fe40000800000 */
[----:B------:R-:W-:-:S03]  /*104a0*/  LOP3.LUT R7, R7, R2, RZ, 0x3c, !PT ;  /* 0x0000000207077212 */ /* 0x000fc600078e3cff */
[----:B0-----:R-:W-:Y:S01]  /*104b0*/  IMAD R9, R0, 0x8, R3 ;  /* 0x0000000800097824 */ /* 0x001fe200078e0203 */
[----:B------:R-:W-:Y:S01]  /*104c0*/  SHF.L.U32 R4, R7, 0x1f, RZ ;  /* 0x0000001f07047819 */ /* 0x000fe200000006ff */
[----:B-1----:R-:W-:Y:S06]  /*104d0*/  @!P0 BRA `(.L_x_322) ;  /* 0x0000000c00888947 */ /* 0x002fec0003800000 */
.L_x_353:
        /* <DEDUP_REMOVED lines=9> */
.L_x_354:
        /* <DEDUP_REMOVED lines=9> */
.L_x_355:
        /* <DEDUP_REMOVED lines=9> */
.L_x_356:
        /* <DEDUP_REMOVED lines=9> */
.L_x_357:
        /* <DEDUP_REMOVED lines=9> */
.L_x_358:
        /* <DEDUP_REMOVED lines=9> */
.L_x_359:
        /* <DEDUP_REMOVED lines=9> */
.L_x_360:
        /* <DEDUP_REMOVED lines=9> */
.L_x_361:
        /* <DEDUP_REMOVED lines=9> */
.L_x_362:
        /* <DEDUP_REMOVED lines=9> */
.L_x_363:
        /* <DEDUP_REMOVED lines=9> */
.L_x_364:
        /* <DEDUP_REMOVED lines=9> */
.L_x_365:
        /* <DEDUP_REMOVED lines=9> */
.L_x_366:
        /* <DEDUP_REMOVED lines=9> */
.L_x_367:
        /* <DEDUP_REMOVED lines=9> */
.L_x_368:
        /* <DEDUP_REMOVED lines=9> */
.L_x_369:
        /* <DEDUP_REMOVED lines=9> */
.L_x_370:
[----:B------:R-:W1:Y:S01]  /*10e70*/  SYNCS.PHASECHK.TRANS64.TRYWAIT P0, [R6+URZ], R5 ;  /* 0x00000005060075a7 */ /* 0x000e62000800017f */
[----:B------:R-:W-:-:S05]  /*10e80*/  VIADD R0, R0, 0x1 ;  /* 0x0000000100007836 */ /* 0x000fca0000000000 */
[----:B------:R-:W-:-:S04]  /*10e90*/  ISETP.NE.AND P1, PT, R0, 0x16, PT ;  /* 0x000000160000780c */ /* 0x000fc80003f25270 */
[----:B------:R-:W-:Y:S02]  /*10ea0*/  SEL R2, RZ, 0x1, P1 ;  /* 0x00000001ff027807 */ /* 0x000fe40000800000 */
[----:B------:R-:W-:Y:S02]  /*10eb0*/  SEL R0, R0, RZ, P1 ;  /* 0x000000ff00007207 */ /* 0x000fe40000800000 */
[----:B------:R-:W-:Y:S01]  /*10ec0*/  LOP3.LUT R2, R7, R2, RZ, 0x3c, !PT ;  /* 0x0000000207027212 */ /* 0x000fe200078e3cff */
[----:B-1----:R-:W-:Y:S06]  /*10ed0*/  @!P0 BRA `(.L_x_340) ;  /* 0x0000000800708947 */ /* 0x002fec0003800000 */
.L_x_371:
[----:B------:R-:W-:Y:S01]  /*10ee0*/  IMAD R3, R0, 0x8, R3 ;  /* 0x0000000800037824 */ /* 0x000fe200078e0203 */
[----:B------:R-:W-:-:S07]  /*10ef0*/  SHF.L.U32 R0, R2, 0x1f, RZ ;  /* 0x0000001f02007819 */ /* 0x000fce00000006ff */
.L_x_341:
[----:B--2---:R2:W3:Y:S02]  /*10f00*/  SYNCS.PHASECHK.TRANS64.TRYWAIT P0, [R3+URZ], R0 ;  /* 0x00000000030075a7 */ /* 0x0044e4000800017f */
[----:B---3--:R-:W-:Y:S05]  /*10f10*/  @!P0 NANOSLEEP.SYNCS 0x989680 ;  /* 0x009896800000895d */ /* 0x008fea0003900000 */
[----:B------:R-:W3:Y:S02]  /*10f20*/  @!P0 SYNCS.PHASECHK.TRANS64 P0, [R3+URZ], R0 ;  /* 0x00000000030085a7 */ /* 0x000ee4000800007f */
[----:B---3--:R-:W-:Y:S05]  /*10f30*/  @!P0 BRA `(.L_x_341) ;  /* 0xfffffffc00f08947 */ /* 0x008fea000383ffff */
.L_x_318:
[----:B------:R-:W-:Y:S05]  /*10f40*/  BSYNC B0 ;  /* 0x0000000000007941 */ /* 0x000fea0003800000 */
.L_x_317:
[----:B------:R-:W-:Y:S05]  /*10f50*/  EXIT ;  /* 0x000000000000794d */ /* 0x000fea0003800000 */
.L_x_20:
[----:B----4-:R-:W-:-:S04]  /*10f60*/  IMAD.U32 R3, RZ, RZ, UR17 ;  /* 0x00000011ff037e24 */ /* 0x010fc8000f8e00ff */
[----:B------:R4:W0:Y:S03]  /*10f70*/  SYNCS.PHASECHK.TRANS64.TRYWAIT P0, [R3+URZ+-0x8], R0 ;  /* 0xfffff800030075a7 */ /* 0x000826000800017f */
[----:B0-----:R-:W-:Y:S05]  /*10f80*/  @!P0 NANOSLEEP.SYNCS 0x989680 ;  /* 0x009896800000895d */ /* 0x001fea0003900000 */
[----:B------:R-:W0:Y:S02]  /*10f90*/  @!P0 SYNCS.PHASECHK.TRANS64 P0, [R3+URZ+-0x8], R0 ;  /* 0xfffff800030085a7 */ /* 0x000e24000800007f */
[----:B0-----:R-:W-:Y:S05]  /*10fa0*/  @!P0 BRA `(.L_x_20) ;  /* 0xfffffffc00ec8947 */ /* 0x001fea000383ffff */
[----:B------:R-:W-:Y:S05]  /*10fb0*/  BRA `(.L_x_342) ;  /* 0xffffff0800c07947 */ /* 0x000fea000383ffff */
.L_x_25:
[----:B-1----:R-:W-:-:S04]  /*10fc0*/  IMAD.U32 R3, RZ, RZ, UR6 ;  /* 0x00000006ff037e24 */ /* 0x002fc8000f8e00ff */
[----:B------:R1:W2:Y:S03]  /*10fd0*/  SYNCS.PHASECHK.TRANS64.TRYWAIT P0, [R3+URZ], R0 ;  /* 0x00000000030075a7 */ /* 0x0002a6000800017f */
[----:B--2---:R-:W-:Y:S05]  /*10fe0*/  @!P0 NANOSLEEP.SYNCS 0x989680 ;  /* 0x009896800000895d */ /* 0x004fea0003900000 */
[----:B------:R-:W2:Y:S02]  /*10ff0*/  @!P0 SYNCS.PHASECHK.TRANS64 P0, [R3+URZ], R0 ;  /* 0x00000000030085a7 */ /* 0x000ea4000800007f */
[----:B--2---:R-:W-:Y:S05]  /*11000*/  @!P0 BRA `(.L_x_25) ;  /* 0xfffffffc00ec8947 */ /* 0x004fea000383ffff */
[----:B------:R-:W-:Y:S05]  /*11010*/  BRA `(.L_x_24) ;  /* 0xffffff14002c7947 */ /* 0x000fea000383ffff */
.L_x_31:
[----:B-----5:R1:W-:Y:S02]  /*11020*/  STL [R1+0xa4], R0 ;  /* 0x0000a40001007387 */ /* 0x0203e40000100800 */
[----:B-1----:R-:W-:-:S04]  /*11030*/  IMAD.U32 R0, RZ, RZ, UR9 ;  /* 0x00000009ff007e24 */ /* 0x002fc8000f8e00ff */
[----:B------:R1:W3:Y:S03]  /*11040*/  SYNCS.PHASECHK.TRANS64.TRYWAIT P0, [R0+URZ], R229 ;  /* 0x000000e5000075a7 */ /* 0x0002e6000800017f */
[----:B---3--:R-:W-:Y:S05]  /*11050*/  @!P0 NANOSLEEP.SYNCS 0x989680 ;  /* 0x009896800000895d */ /* 0x008fea0003900000 */
[----:B------:R1:W3:Y:S02]  /*11060*/  @!P0 SYNCS.PHASECHK.TRANS64 P0, [R0+URZ], R229 ;  /* 0x000000e5000085a7 */ /* 0x0002e4000800007f */
[----:B-1----:R1:W5:Y:S02]  /*11070*/  LDL.LU R0, [R1+0xa4] ;  /* 0x0000a40001007983 */ /* 0x0023640000300800 */
[----:B-1-3--:R-:W-:Y:S05]  /*11080*/  @!P0 BRA `(.L_x_31) ;  /* 0xfffffffc00e48947 */ /* 0x00afea000383ffff */
[----:B------:R-:W-:Y:S05]  /*11090*/  BRA `(.L_x_30) ;  /* 0xffffff2400807947 */ /* 0x000fea000383ffff */
.L_x_39:
[----:B0-----:R-:W-:-:S04]  /*110a0*/  IMAD.U32 R25, RZ, RZ, UR17 ;  /* 0x00000011ff197e24 */ /* 0x001fc8000f8e00ff */
[----:B------:R0:W3:Y:S03]  /*110b0*/  SYNCS.PHASECHK.TRANS64.TRYWAIT P0, [R25+URZ+0x8], R24 ;  /* 0x00000818190075a7 */ /* 0x0000e6000800017f */
[----:B---3--:R-:W-:Y:S05]  /*110c0*/  @!P0 NANOSLEEP.SYNCS 0x989680 ;  /* 0x009896800000895d */ /* 0x008fea0003900000 */
[----:B------:R-:W3:Y:S02]  /*110d0*/  @!P0 SYNCS.PHASECHK.TRANS64 P0, [R25+URZ+0x8], R24 ;  /* 0x00000818190085a7 */ /* 0x000ee4000800007f */
[----:B---3--:R-:W-:Y:S05]  /*110e0*/  @!P0 BRA `(.L_x_39) ;  /* 0xfffffffc00ec8947 */ /* 0x008fea000383ffff */
[----:B------:R-:W-:Y:S05]  /*110f0*/  BRA `(.L_x_343) ;  /* 0xffffff4800847947 */ /* 0x000fea000383ffff */
.L_x_304:
[----:B------:R-:W-:Y:S01]  /*11100*/  BSSY B1, `(.L_x_344) ;  /* 0x0000006000017945 */ /* 0x000fe20003800000 */
[----:B------:R-:W-:-:S07]  /*11110*/  IMAD.MOV.U32 R2, RZ, RZ, -0x1 ;  /* 0xffffffffff027424 */ /* 0x000fce00078e00ff */
[----:B------:R-:W-:Y:S05]  /*11120*/  WARPSYNC.COLLECTIVE R2, `(.L_x_345) ;  /* 0x00000000020c7348 */ /* 0x000fea0003c00000 */
[----:B------:R-:W-:Y:S02]  /*11130*/  ELECT P1, UR62, PT ;  /* 0x00000000003e782f */ /* 0x000fe40003820000 */
[----:B------:R-:W-:Y:S01]  /*11140*/  MOV R2, UR62 ;  /* 0x0000003e00027c02 */ /* 0x000fe20008000f00 */
[----:B------:R-:W-:Y:S10]  /*11150*/  ENDCOLLECTIVE ;  /* 0x000000000000791b */ /* 0x000ff40003800000 */
.L_x_345:
[----:B------:R-:W-:Y:S05]  /*11160*/  BSYNC B1 ;  /* 0x0000000000017941 */ /* 0x000fea0003800000 */
.L_x_344:
[----:B------:R-:W-:Y:S05]  /*11170*/  BRA `(.L_x_346) ;  /* 0xffffffe4002c7947 */ /* 0x000fea000383ffff */
.L_x_307:
[----:B-1----:R1:W2:Y:S02]  /*11180*/  SYNCS.PHASECHK.TRANS64.TRYWAIT P1, [R11+URZ+0xb0], R4 ;  /* 0x0000b0040b0075a7 */ /* 0x0022a4000802017f */
[----:B--2---:R-:W-:Y:S05]  /*11190*/  @!P1 NANOSLEEP.SYNCS 0x989680 ;  /* 0x009896800000995d */ /* 0x004fea0003900000 */
[----:B------:R-:W2:Y:S02]  /*111a0*/  @!P1 SYNCS.PHASECHK.TRANS64 P1, [R11+URZ+0xb0], R4 ;  /* 0x0000b0040b0095a7 */ /* 0x000ea4000802007f */
[----:B--2---:R-:W-:Y:S05]  /*111b0*/  @!P1 BRA `(.L_x_307) ;  /* 0xfffffffc00f09947 */ /* 0x004fea000383ffff */
[----:B------:R-:W-:Y:S05]  /*111c0*/  BRA `(.L_x_347) ;  /* 0xffffffe4006c7947 */ /* 0x000fea000383ffff */
.L_x_316:
[----:B------:R-:W-:Y:S01]  /*111d0*/  BSSY B0, `(.L_x_348) ;  /* 0x0000006000007945 */ /* 0x000fe20003800000 */
[----:B------:R-:W-:-:S07]  /*111e0*/  IMAD.MOV.U32 R2, RZ, RZ, -0x1 ;  /* 0xffffffffff027424 */ /* 0x000fce00078e00ff */
[----:B01----:R-:W-:Y:S05]  /*111f0*/  WARPSYNC.COLLECTIVE R2, `(.L_x_349) ;  /* 0x00000000020c7348 */ /* 0x003fea0003c00000 */
[----:B------:R-:W-:Y:S02]  /*11200*/  ELECT P1, UR62, PT ;  /* 0x00000000003e782f */ /* 0x000fe40003820000 */
[----:B------:R-:W-:Y:S01]  /*11210*/  MOV R2, UR62 ;  /* 0x0000003e00027c02 */ /* 0x000fe20008000f00 */
[----:B01----:R-:W-:Y:S10]  /*11220*/  ENDCOLLECTIVE ;  /* 0x000000000000791b */ /* 0x003ff40003800000 */
.L_x_349:
[----:B------:R-:W-:Y:S05]  /*11230*/  BSYNC B0 ;  /* 0x0000000000007941 */ /* 0x000fea0003800000 */
.L_x_348:
[----:B------:R-:W-:Y:S01]  /*11240*/  PLOP3.LUT P0, PT, P1, PT, PT, 0x80, 0x0 ;  /* 0x000000000000781c */ /* 0x000fe20000f0f070 */
[----:B------:R-:W-:-:S12]  /*11250*/  BRA `(.L_x_350) ;  /* 0xfffffff000007947 */ /* 0x000fd8000383ffff */
.L_x_320:
[----:B0-----:R0:W1:Y:S02]  /*11260*/  SYNCS.PHASECHK.TRANS64.TRYWAIT P0, [R7+URZ], R2 ;  /* 0x00000002070075a7 */ /* 0x001064000800017f */
[----:B-1----:R-:W-:Y:S05]  /*11270*/  @!P0 NANOSLEEP.SYNCS 0x989680 ;  /* 0x009896800000895d */ /* 0x002fea0003900000 */
[----:B------:R-:W1:Y:S02]  /*11280*/  @!P0 SYNCS.PHASECHK.TRANS64 P0, [R7+URZ], R2 ;  /* 0x00000002070085a7 */ /* 0x000e64000800007f */
[----:B-1----:R-:W-:Y:S05]  /*11290*/  @!P0 BRA `(.L_x_320) ;  /* 0xfffffffc00f08947 */ /* 0x002fea000383ffff */
[----:B------:R-:W-:Y:S05]  /*112a0*/  BRA `(.L_x_351) ;  /* 0xfffffff000447947 */ /* 0x000fea000383ffff */
.L_x_321:
[----:B0-----:R0:W1:Y:S02]  /*112b0*/  SYNCS.PHASECHK.TRANS64.TRYWAIT P0, [R9+URZ], R4 ;  /* 0x00000004090075a7 */ /* 0x001064000800017f */
[----:B-1----:R-:W-:Y:S05]  /*112c0*/  @!P0 NANOSLEEP.SYNCS 0x989680 ;  /* 0x009896800000895d */ /* 0x002fea0003900000 */
[----:B------:R-:W1:Y:S02]  /*112d0*/  @!P0 SYNCS.PHASECHK.TRANS64 P0, [R9+URZ], R4 ;  /* 0x00000004090085a7 */ /* 0x000e64000800007f */
[----:B-1----:R-:W-:Y:S05]  /*112e0*/  @!P0 BRA `(.L_x_321) ;  /* 0xfffffffc00f08947 */ /* 0x002fea000383ffff */
[----:B------:R-:W-:Y:S05]  /*112f0*/  BRA `(.L_x_352) ;  /* 0xfffffff000547947 */ /* 0x000fea000383ffff */
.L_x_322:
[----:B0-----:R0:W1:Y:S02]  /*11300*/  SYNCS.PHASECHK.TRANS64.TRYWAIT P0, [R6+URZ], R5 ;  /* 0x00000005060075a7 */ /* 0x001064000800017f */
[----:B-1----:R-:W-:Y:S05]  /*11310*/  @!P0 NANOSLEEP.SYNCS 0x989680 ;  /* 0x009896800000895d */ /* 0x002fea0003900000 */
[----:B------:R-:W1:Y:S02]  /*11320*/  @!P0 SYNCS.PHASECHK.TRANS64 P0, [R6+URZ], R5 ;  /* 0x00000005060085a7 */ /* 0x000e64000800007f */
[----:B-1----:R-:W-:Y:S05]  /*11330*/  @!P0 BRA `(.L_x_322) ;  /* 0xfffffffc00f08947 */ /* 0x002fea000383ffff */
[----:B------:R-:W-:Y:S05]  /*11340*/  BRA `(.L_x_353) ;  /* 0xfffffff000647947 */ /* 0x000fea000383ffff */
.L_x_323:
[----:B0-----:R0:W1:Y:S02]  /*11350*/  SYNCS.PHASECHK.TRANS64.TRYWAIT P0, [R9+URZ], R4 ;  /* 0x00000004090075a7 */ /* 0x001064000800017f */
[----:B-1----:R-:W-:Y:S05]  /*11360*/  @!P0 NANOSLEEP.SYNCS 0x989680 ;  /* 0x009896800000895d */ /* 0x002fea0003900000 */
[----:B------:R-:W1:Y:S02]  /*11370*/  @!P0 SYNCS.PHASECHK.TRANS64 P0, [R9+URZ], R4 ;  /* 0x00000004090085a7 */ /* 0x000e64000800007f */
[----:B-1----:R-:W-:Y:S05]  /*11380*/  @!P0 BRA `(.L_x_323) ;  /* 0xfffffffc00f08947 */ /* 0x002fea000383ffff */
[----:B------:R-:W-:Y:S05]  /*11390*/  BRA `(.L_x_354) ;  /* 0xfffffff000747947 */ /* 0x000fea000383ffff */
.L_x_324:
[----:B0-----:R0:W1:Y:S02]  /*113a0*/  SYNCS.PHASECHK.TRANS64.TRYWAIT P0, [R6+URZ], R5 ;  /* 0x00000005060075a7 */ /* 0x001064000800017f */
[----:B-1----:R-:W-:Y:S05]  /*113b0*/  @!P0 NANOSLEEP.SYNCS 0x989680 ;  /* 0x009896800000895d */ /* 0x002fea0003900000 */
[----:B------:R-:W1:Y:S02]  /*113c0*/  @!P0 SYNCS.PHASECHK.TRANS64 P0, [R6+URZ], R5 ;  /* 0x00000005060085a7 */ /* 0x000e64000800007f */
[----:B-1----:R-:W-:Y:S05]  /*113d0*/  @!P0 BRA `(.L_x_324) ;  /* 0xfffffffc00f08947 */ /* 0x002fea000383ffff */
[----:B------:R-:W-:Y:S05]  /*113e0*/  BRA `(.L_x_355) ;  /* 0xfffffff000847947 */ /* 0x000fea000383ffff */
.L_x_325:
[----:B0-----:R0:W1:Y:S02]  /*113f0*/  SYNCS.PHASECHK.TRANS64.TRYWAIT P0, [R9+URZ], R4 ;  /* 0x00000004090075a7 */ /* 0x001064000800017f */
[----:B-1----:R-:W-:Y:S05]  /*11400*/  @!P0 NANOSLEEP.SYNCS 0x989680 ;  /* 0x009896800000895d */ /* 0x002fea0003900000 */
[----:B------:R-:W1:Y:S02]  /*11410*/  @!P0 SYNCS.PHASECHK.TRANS64 P0, [R9+URZ], R4 ;  /* 0x00000004090085a7 */ /* 0x000e64000800007f */
[----:B-1----:R-:W-:Y:S05]  /*11420*/  @!P0 BRA `(.L_x_325) ;  /* 0xfffffffc00f08947 */ /* 0x002fea000383ffff */
[----:B------:R-:W-:Y:S05]  /*11430*/  BRA `(.L_x_356) ;  /* 0xfffffff000947947 */ /* 0x000fea000383ffff */
.L_x_326:
[----:B0-----:R0:W1:Y:S02]  /*11440*/  SYNCS.PHASECHK.TRANS64.TRYWAIT P0, [R6+URZ], R5 ;  /* 0x00000005060075a7 */ /* 0x001064000800017f */
[----:B-1----:R-:W-:Y:S05]  /*11450*/  @!P0 NANOSLEEP.SYNCS 0x989680 ;  /* 0x009896800000895d */ /* 0x002fea0003900000 */
[----:B------:R-:W1:Y:S02]  /*11460*/  @!P0 SYNCS.PHASECHK.TRANS64 P0, [R6+URZ], R5 ;  /* 0x00000005060085a7 */ /* 0x000e64000800007f */
[----:B-1----:R-:W-:Y:S05]  /*11470*/  @!P0 BRA `(.L_x_326) ;  /* 0xfffffffc00f08947 */ /* 0x002fea000383ffff */
[----:B------:R-:W-:Y:S05]  /*11480*/  BRA `(.L_x_357) ;  /* 0xfffffff000a47947 */ /* 0x000fea000383ffff */
.L_x_327:
[----:B0-----:R0:W1:Y:S02]  /*11490*/  SYNCS.PHASECHK.TRANS64.TRYWAIT P0, [R9+URZ], R4 ;  /* 0x00000004090075a7 */ /* 0x001064000800017f */
[----:B-1----:R-:W-:Y:S05]  /*114a0*/  @!P0 NANOSLEEP.SYNCS 0x989680 ;  /* 0x009896800000895d */ /* 0x002fea0003900000 */
[----:B------:R-:W1:Y:S02]  /*114b0*/  @!P0 SYNCS.PHASECHK.TRANS64 P0, [R9+URZ], R4 ;  /* 0x00000004090085a7 */ /* 0x000e64000800007f */
[----:B-1----:R-:W-:Y:S05]  /*114c0*/  @!P0 BRA `(.L_x_327) ;  /* 0xfffffffc00f08947 */ /* 0x002fea000383ffff */
[----:B------:R-:W-:Y:S05]  /*114d0*/  BRA `(.L_x_358) ;  /* 0xfffffff000b47947 */ /* 0x000fea000383ffff */
.L_x_328:
[----:B0-----:R0:W1:Y:S02]  /*114e0*/  SYNCS.PHASECHK.TRANS64.TRYWAIT P0, [R6+URZ], R5 ;  /* 0x00000005060075a7 */ /* 0x001064000800017f */
[----:B-1----:R-:W-:Y:S05]  /*114f0*/  @!P0 NANOSLEEP.SYNCS 0x989680 ;  /* 0x009896800000895d */ /* 0x002fea0003900000 */
[----:B------:R-:W1:Y:S02]  /*11500*/  @!P0 SYNCS.PHASECHK.TRANS64 P0, [R6+URZ], R5 ;  /* 0x00000005060085a7 */ /* 0x000e64000800007f */
[----:B-1----:R-:W-:Y:S05]  /*11510*/  @!P0 BRA `(.L_x_328) ;  /* 0xfffffffc00f08947 */ /* 0x002fea000383ffff */
[----:B------:R-:W-:Y:S05]  /*11520*/  BRA `(.L_x_359) ;  /* 0xfffffff000c47947 */ /* 0x000fea000383ffff */
.L_x_329:
[----:B0-----:R0:W1:Y:S02]  /*11530*/  SYNCS.PHASECHK.TRANS64.TRYWAIT P0, [R9+URZ], R4 ;  /* 0x00000004090075a7 */ /* 0x001064000800017f */
[----:B-1----:R-:W-:Y:S05]  /*11540*/  @!P0 NANOSLEEP.SYNCS 0x989680 ;  /* 0x009896800000895d */ /* 0x002fea0003900000 */
[----:B------:R-:W1:Y:S02]  /*11550*/  @!P0 SYNCS.PHASECHK.TRANS64 P0, [R9+URZ], R4 ;  /* 0x00000004090085a7 */ /* 0x000e64000800007f */
[----:B-1----:R-:W-:Y:S05]  /*11560*/  @!P0 BRA `(.L_x_329) ;  /* 0xfffffffc00f08947 */ /* 0x002fea000383ffff */
[----:B------:R-:W-:Y:S05]  /*11570*/  BRA `(.L_x_360) ;  /* 0xfffffff000d47947 */ /* 0x000fea000383ffff */
.L_x_330:
[----:B0-----:R0:W1:Y:S02]  /*11580*/  SYNCS.PHASECHK.TRANS64.TRYWAIT P0, [R6+URZ], R5 ;  /* 0x00000005060075a7 */ /* 0x001064000800017f */
[----:B-1----:R-:W-:Y:S05]  /*11590*/  @!P0 NANOSLEEP.SYNCS 0x989680 ;  /* 0x009896800000895d */ /* 0x002fea0003900000 */
[----:B------:R-:W1:Y:S02]  /*115a0*/  @!P0 SYNCS.PHASECHK.TRANS64 P0, [R6+URZ], R5 ;  /* 0x00000005060085a7 */ /* 0x000e64000800007f */
[----:B-1----:R-:W-:Y:S05]  /*115b0*/  @!P0 BRA `(.L_x_330) ;  /* 0xfffffffc00f08947 */ /* 0x002fea000383ffff */
[----:B------:R-:W-:Y:S05]  /*115c0*/  BRA `(.L_x_361) ;  /* 0xfffffff000e47947 */ /* 0x000fea000383ffff */
.L_x_331:
[----:B0-----:R0:W1:Y:S02]  /*115d0*/  SYNCS.PHASECHK.TRANS64.TRYWAIT P0, [R9+URZ], R4 ;  /* 0x00000004090075a7 */ /* 0x001064000800017f */
[----:B-1----:R-:W-:Y:S05]  /*115e0*/  @!P0 NANOSLEEP.SYNCS 0x989680 ;  /* 0x009896800000895d */ /* 0x002fea0003900000 */
[----:B------:R-:W1:Y:S02]  /*115f0*/  @!P0 SYNCS.PHASECHK.TRANS64 P0, [R9+URZ], R4 ;  /* 0x00000004090085a7 */ /* 0x000e64000800007f */
[----:B-1----:R-:W-:Y:S05]  /*11600*/  @!P0 BRA `(.L_x_331) ;  /* 0xfffffffc00f08947 */ /* 0x002fea000383ffff */
[----:B------:R-:W-:Y:S05]  /*11610*/  BRA `(.L_x_362) ;  /* 0xfffffff000f47947 */ /* 0x000fea000383ffff */
.L_x_332:
[----:B0-----:R0:W1:Y:S02]  /*11620*/  SYNCS.PHASECHK.TRANS64.TRYWAIT P0, [R6+URZ], R5 ;  /* 0x00000005060075a7 */ /* 0x001064000800017f */
[----:B-1----:R-:W-:Y:S05]  /*11630*/  @!P0 NANOSLEEP.SYNCS 0x989680 ;  /* 0x009896800000895d */ /* 0x002fea0003900000 */
[----:B------:R-:W1:Y:S02]  /*11640*/  @!P0 SYNCS.PHASECHK.TRANS64 P0, [R6+URZ], R5 ;  /* 0x00000005060085a7 */ /* 0x000e64000800007f */
[----:B-1----:R-:W-:Y:S05]  /*11650*/  @!P0 BRA `(.L_x_332) ;  /* 0xfffffffc00f08947 */ /* 0x002fea000383ffff */
[----:B------:R-:W-:Y:S05]  /*11660*/  BRA `(.L_x_363) ;  /* 0xfffffff400047947 */ /* 0x000fea000383ffff */
.L_x_333:
[----:B0-----:R0:W1:Y:S02]  /*11670*/  SYNCS.PHASECHK.TRANS64.TRYWAIT P0, [R9+URZ], R4 ;  /* 0x00000004090075a7 */ /* 0x001064000800017f */
[----:B-1----:R-:W-:Y:S05]  /*11680*/  @!P0 NANOSLEEP.SYNCS 0x989680 ;  /* 0x009896800000895d */ /* 0x002fea0003900000 */
[----:B------:R-:W1:Y:S02]  /*11690*/  @!P0 SYNCS.PHASECHK.TRANS64 P0, [R9+URZ], R4 ;  /* 0x00000004090085a7 */ /* 0x000e64000800007f */
[----:B-1----:R-:W-:Y:S05]  /*116a0*/  @!P0 BRA `(.L_x_333) ;  /* 0xfffffffc00f08947 */ /* 0x002fea000383ffff */
[----:B------:R-:W-:Y:S05]  /*116b0*/  BRA `(.L_x_364) ;  /* 0xfffffff400147947 */ /* 0x000fea000383ffff */
.L_x_334:
[----:B0-----:R0:W1:Y:S02]  /*116c0*/  SYNCS.PHASECHK.TRANS64.TRYWAIT P0, [R6+URZ], R5 ;  /* 0x00000005060075a7 */ /* 0x001064000800017f */
[----:B-1----:R-:W-:Y:S05]  /*116d0*/  @!P0 NANOSLEEP.SYNCS 0x989680 ;  /* 0x009896800000895d */ /* 0x002fea0003900000 */
[----:B------:R-:W1:Y:S02]  /*116e0*/  @!P0 SYNCS.PHASECHK.TRANS64 P0, [R6+URZ], R5 ;  /* 0x00000005060085a7 */ /* 0x000e64000800007f */
[----:B-1----:R-:W-:Y:S05]  /*116f0*/  @!P0 BRA `(.L_x_334) ;  /* 0xfffffffc00f08947 */ /* 0x002fea000383ffff */
[----:B------:R-:W-:Y:S05]  /*11700*/  BRA `(.L_x_365) ;  /* 0xfffffff400247947 */ /* 0x000fea000383ffff */
.L_x_335:
[----:B0-----:R0:W1:Y:S02]  /*11710*/  SYNCS.PHASECHK.TRANS64.TRYWAIT P0, [R9+URZ], R4 ;  /* 0x00000004090075a7 */ /* 0x001064000800017f */
[----:B-1----:R-:W-:Y:S05]  /*11720*/  @!P0 NANOSLEEP.SYNCS 0x989680 ;  /* 0x009896800000895d */ /* 0x002fea0003900000 */
[----:B------:R-:W1:Y:S02]  /*11730*/  @!P0 SYNCS.PHASECHK.TRANS64 P0, [R9+URZ], R4 ;  /* 0x00000004090085a7 */ /* 0x000e64000800007f */
[----:B-1----:R-:W-:Y:S05]  /*11740*/  @!P0 BRA `(.L_x_335) ;  /* 0xfffffffc00f08947 */ /* 0x002fea000383ffff */
[----:B------:R-:W-:Y:S05]  /*11750*/  BRA `(.L_x_366) ;  /* 0xfffffff400347947 */ /* 0x000fea000383ffff */
.L_x_336:
[----:B0-----:R0:W1:Y:S02]  /*11760*/  SYNCS.PHASECHK.TRANS64.TRYWAIT P0, [R6+URZ], R5 ;  /* 0x00000005060075a7 */ /* 0x001064000800017f */
[----:B-1----:R-:W-:Y:S05]  /*11770*/  @!P0 NANOSLEEP.SYNCS 0x989680 ;  /* 0x009896800000895d */ /* 0x002fea0003900000 */
[----:B------:R-:W1:Y:S02]  /*11780*/  @!P0 SYNCS.PHASECHK.TRANS64 P0, [R6+URZ], R5 ;  /* 0x00000005060085a7 */ /* 0x000e64000800007f */
[----:B-1----:R-:W-:Y:S05]  /*11790*/  @!P0 BRA `(.L_x_336) ;  /* 0xfffffffc00f08947 */ /* 0x002fea000383ffff */
[----:B------:R-:W-:Y:S05]  /*117a0*/  BRA `(.L_x_367) ;  /* 0xfffffff400447947 */ /* 0x000fea000383ffff */
.L_x_337:
[----:B0-----:R0:W1:Y:S02]  /*117b0*/  SYNCS.PHASECHK.TRANS64.TRYWAIT P0, [R9+URZ], R4 ;  /* 0x00000004090075a7 */ /* 0x001064000800017f */
[----:B-1----:R-:W-:Y:S05]  /*117c0*/  @!P0 NANOSLEEP.SYNCS 0x989680 ;  /* 0x009896800000895d */ /* 0x002fea0003900000 */
[----:B------:R-:W1:Y:S02]  /*117d0*/  @!P0 SYNCS.PHASECHK.TRANS64 P0, [R9+URZ], R4 ;  /* 0x00000004090085a7 */ /* 0x000e64000800007f */
[----:B-1----:R-:W-:Y:S05]  /*117e0*/  @!P0 BRA `(.L_x_337) ;  /* 0xfffffffc00f08947 */ /* 0x002fea000383ffff */
[----:B------:R-:W-:Y:S05]  /*117f0*/  BRA `(.L_x_368) ;  /* 0xfffffff400547947 */ /* 0x000fea000383ffff */
.L_x_338:
[----:B0-----:R0:W1:Y:S02]  /*11800*/  SYNCS.PHASECHK.TRANS64.TRYWAIT P0, [R6+URZ], R5 ;  /* 0x00000005060075a7 */ /* 0x001064000800017f */
[----:B-1----:R-:W-:Y:S05]  /*11810*/  @!P0 NANOSLEEP.SYNCS 0x989680 ;  /* 0x009896800000895d */ /* 0x002fea0003900000 */
[----:B------:R-:W1:Y:S02]  /*11820*/  @!P0 SYNCS.PHASECHK.TRANS64 P0, [R6+URZ], R5 ;  /* 0x00000005060085a7 */ /* 0x000e64000800007f */
[----:B-1----:R-:W-:Y:S05]  /*11830*/  @!P0 BRA `(.L_x_338) ;  /* 0xfffffffc00f08947 */ /* 0x002fea000383ffff */
[----:B------:R-:W-:Y:S05]  /*11840*/  BRA `(.L_x_369) ;  /* 0xfffffff400647947 */ /* 0x000fea000383ffff */
.L_x_339:
[----:B0-----:R0:W1:Y:S02]  /*11850*/  SYNCS.PHASECHK.TRANS64.TRYWAIT P0, [R9+URZ], R4 ;  /* 0x00000004090075a7 */ /* 0x001064000800017f */
[----:B-1----:R-:W-:Y:S05]  /*11860*/  @!P0 NANOSLEEP.SYNCS 0x989680 ;  /* 0x009896800000895d */ /* 0x002fea0003900000 */
[----:B------:R-:W1:Y:S02]  /*11870*/  @!P0 SYNCS.PHASECHK.TRANS64 P0, [R9+URZ], R4 ;  /* 0x00000004090085a7 */ /* 0x000e64000800007f */
[----:B-1----:R-:W-:Y:S05]  /*11880*/  @!P0 BRA `(.L_x_339) ;  /* 0xfffffffc00f08947 */ /* 0x002fea000383ffff */
[----:B------:R-:W-:Y:S05]  /*11890*/  BRA `(.L_x_370) ;  /* 0xfffffff400747947 */ /* 0x000fea000383ffff */
.L_x_340:
[----:B-1----:R1:W2:Y:S02]  /*118a0*/  SYNCS.PHASECHK.TRANS64.TRYWAIT P0, [R6+URZ], R5 ;  /* 0x00000005060075a7 */ /* 0x0022a4000800017f */
[----:B--2---:R-:W-:Y:S05]  /*118b0*/  @!P0 NANOSLEEP.SYNCS 0x989680 ;  /* 0x009896800000895d */ /* 0x004fea0003900000 */
[----:B------:R-:W2:Y:S02]  /*118c0*/  @!P0 SYNCS.PHASECHK.TRANS64 P0, [R6+URZ], R5 ;  /* 0x00000005060085a7 */ /* 0x000ea4000800007f */
[----:B--2---:R-:W-:Y:S05]  /*118d0*/  @!P0 BRA `(.L_x_340) ;  /* 0xfffffffc00f08947 */ /* 0x004fea000383ffff */
[----:B------:R-:W-:Y:S05]  /*118e0*/  BRA `(.L_x_371) ;  /* 0xfffffff4007c7947 */ /* 0x000fea000383ffff */
.L_x_372:
[----:B------:R-:W-:-:S00]  /*118f0*/  BRA `(.L_x_372) ;  /* 0xfffffffc00fc7947 */ /* 0x000fc0000383ffff */
[----:B------:R-:W-:-:S00]  /*11900*/  NOP ;  /* 0x0000000000007918 */ /* 0x000fc00000000000 */
[----:B------:R-:W-:-:S00]  /*11910*/  NOP ;  /* 0x0000000000007918 */ /* 0x000fc00000000000 */
[----:B------:R-:W-:-:S00]  /*11920*/  NOP ;  /* 0x0000000000007918 */ /* 0x000fc00000000000 */
[----:B------:R-:W-:-:S00]  /*11930*/  NOP ;  /* 0x0000000000007918 */ /* 0x000fc00000000000 */
[----:B------:R-:W-:-:S00]  /*11940*/  NOP ;  /* 0x0000000000007918 */ /* 0x000fc00000000000 */
[----:B------:R-:W-:-:S00]  /*11950*/  NOP ;  /* 0x0000000000007918 */ /* 0x000fc00000000000 */
[----:B------:R-:W-:-:S00]  /*11960*/  NOP ;  /* 0x0000000000007918 */ /* 0x000fc00000000000 */
[----:B------:R-:W-:-:S00]  /*11970*/  NOP ;  /* 0x0000000000007918 */ /* 0x000fc00000000000 */
.L_x_373:


//--------------------- .nv.shared._ZN7cutlass13device_kernelINS_4gemm6kernel13GemmUniversalIN4cute5tupleIJiiiiEEENS1_10collective13CollectiveMmaINS1_37MainloopSm90TmaGmmaWarpSpecializedFP8ILi22ENS5_IJNS4_1CILi4EEESB_NSA_ILi1EEEEEENS1_32KernelTmaWarpSpecializedPingpongEEENS5_IJNSA_ILi64EEENSA_ILi256EEENSA_ILi32EEEEEENS_12float_e4m3_tENS5_IJlSC_lEEESK_SL_NS4_8TiledMMAINS4_8MMA_AtomIJNS4_4SM904GMMA31MMA_64x256x32_F32E4M3E4M3_SS_TNILNSP_7ScaleInE1ELSR_1EEEEEENS4_6LayoutINS5_IJSC_SC_SC_EEENS5_IJNSA_ILi0EEESW_SW_EEEEENS5_IJNS4_10UnderscoreESZ_SZ_EEEEENS4_23SM90_TMA_LOAD_MULTICASTENS4_14ComposedLayoutINS4_7SwizzleILi1ELi4ELi3EEENS4_18smem_ptr_flag_bitsILi8EEENSU_INS5_IJNSA_ILi8EEESI_EEENS5_IJSI_SC_EEEEEEEvNS4_8identityES12_S1C_vS1D_EENS_8epilogue10collective6detail29Sm90TmaWarpSpecializedAdapterINS1G_15DefaultEpilogueISK_SL_SL_NS1F_6thread17LinearCombinationISK_Li1EffLNS1K_9ScaleType4KindE0ELNS_15FloatRoundStyleE2ESK_EENS1_15EpilogueDefaultEEEEEvvEEEEvNT_6ParamsE --------------------------
	.section	.nv.shared._ZN7cutlass13device_kernelINS_4gemm6kernel13GemmUniversalIN4cute5tupleIJiiiiEEENS1_10collective13CollectiveMmaINS1_37MainloopSm90TmaGmmaWarpSpecializedFP8ILi22ENS5_IJNS4_1CILi4EEESB_NSA_ILi1EEEEEENS1_32KernelTmaWarpSpecializedPingpongEEENS5_IJNSA_ILi64EEENSA_ILi256EEENSA_ILi32EEEEEENS_12float_e4m3_tENS5_IJlSC_lEEESK_SL_NS4_8TiledMMAINS4_8MMA_AtomIJNS4_4SM904GMMA31MMA_64x256x32_F32E4M3E4M3_SS_TNILNSP_7ScaleInE1ELSR_1EEEEEENS4_6LayoutINS5_IJSC_SC_SC_EEENS5_IJNSA_ILi0EEESW_SW_EEEEENS5_IJNS4_10UnderscoreESZ_SZ_EEEEENS4_23SM90_TMA_LOAD_MULTICASTENS4_14ComposedLayoutINS4_7SwizzleILi1ELi4ELi3EEENS4_18smem_ptr_flag_bitsILi8EEENSU_INS5_IJNSA_ILi8EEESI_EEENS5_IJSI_SC_EEEEEEEvNS4_8identityES12_S1C_vS1D_EENS_8epilogue10collective6detail29Sm90TmaWarpSpecializedAdapterINS1G_15DefaultEpilogueISK_SL_SL_NS1F_6thread17LinearCombinationISK_Li1EffLNS1K_9ScaleType4KindE0ELNS_15FloatRoundStyleE2ESK_EENS1_15EpilogueDefaultEEEEEvvEEEEvNT_6ParamsE,"aw",@nobits
	.sectionflags	@""
	.align	16
	.zero		1024


//--------------------- .nv.shared.reserved.0     --------------------------
	.section	.nv.shared.reserved.0,"aw",@nobits
	.weak		__nv_reservedSMEM_offset_0_alias
	.size		__nv_reservedSMEM_offset_0_alias, 0, 0
	.other		__nv_reservedSMEM_offset_0_alias,@"STO_CUDA_RESERVED_SHARED STV_DEFAULT"
__nv_reservedSMEM_offset_0_alias:
	.zero		0


//--------------------- .nv.global                --------------------------
	.section	.nv.global,"aw",@nobits
.nv.global:
	.type		_ZN40_INTERNAL_01e0a91a_4_k_cu_08ca1f3e_197724cute1_E,@object
	.size		_ZN40_INTERNAL_01e0a91a_4_k_cu_08ca1f3e_197724cute1_E,(_ZN40_INTERNAL_01e0a91a_4_k_cu_08ca1f3e_197724cuda3std3__45__cpo6cbeginE - _ZN40_INTERNAL_01e0a91a_4_k_cu_08ca1f3e_197724cute1_E)
_ZN40_INTERNAL_01e0a91a_4_k_cu_08ca1f3e_197724cute1_E:
	.zero		1
	.type		_ZN40_INTERNAL_01e0a91a_4_k_cu_08ca1f3e_197724cuda3std3__45__cpo6cbeginE,@object
	.size		_ZN40_INTERNAL_01e0a91a_4_k_cu_08ca1f3e_197724cuda3std3__45__cpo6cbeginE,(_ZN40_INTERNAL_01e0a91a_4_k_cu_08ca1f3e_197724cuda3std3__48in_placeE - _ZN40_INTERNAL_01e0a91a_4_k_cu_08ca1f3e_197724cuda3std3__45__cpo6cbeginE)
_ZN40_INTERNAL_01e0a91a_4_k_cu_08ca1f3e_197724cuda3std3__45__cpo6cbeginE:
	.zero		1
	.type		_ZN40_INTERNAL_01e0a91a_4_k_cu_08ca1f3e_197724cuda3std3__48in_placeE,@object
	.size		_ZN40_INTERNAL_01e0a91a_4_k_cu_08ca1f3e_197724cuda3std3__48in_placeE,(_ZN40_INTERNAL_01e0a91a_4_k_cu_08ca1f3e_197724cuda3std6ranges3__45__cpo9iter_moveE - _ZN40_INTERNAL_01e0a91a_4_k_cu_08ca1f3e_197724cuda3std3__48in_placeE)
_ZN40_INTERNAL_01e0a91a_4_k_cu_08ca1f3e_197724cuda3std3__48in_placeE:
	.zero		1
	.type		_ZN40_INTERNAL_01e0a91a_4_k_cu_08ca1f3e_197724cuda3std6ranges3__45__cpo9iter_moveE,@object
	.size		_ZN40_INTERNAL_01e0a91a_4_k_cu_08ca1f3e_197724cuda3std6ranges3__45__cpo9iter_moveE,(_ZN40_INTERNAL_01e0a91a_4_k_cu_08ca1f3e_197724cuda3std3__45__cpo5beginE - _ZN40_INTERNAL_01e0a91a_4_k_cu_08ca1f3e_197724cuda3std6ranges3__45__cpo9iter_moveE)
_ZN40_INTERNAL_01e0a91a_4_k_cu_08ca1f3e_197724cuda3std6ranges3__45__cpo9iter_moveE:
	.zero		1
	.type		_ZN40_INTERNAL_01e0a91a_4_k_cu_08ca1f3e_197724cuda3std3__45__cpo5beginE,@object
	.size		_ZN40_INTERNAL_01e0a91a_4_k_cu_08ca1f3e_197724cuda3std3__45__cpo5beginE,(_ZN40_INTERNAL_01e0a91a_4_k_cu_08ca1f3e_197724cuda3std3__442_GLOBAL__N__01e0a91a_4_k_cu_08ca1f3e_197726ignoreE - _ZN40_INTERNAL_01e0a91a_4_k_cu_08ca1f3e_197724cuda3std3__45__cpo5beginE)
_ZN40_INTERNAL_01e0a91a_4_k_cu_08ca1f3e_197724cuda3std3__45__cpo5beginE:
	.zero		1
	.type		_ZN40_INTERNAL_01e0a91a_4_k_cu_08ca1f3e_197724cuda3std3__442_GLOBAL__N__01e0a91a_4_k_cu_08ca1f3e_197726ignoreE,@object
	.size		_ZN40_INTERNAL_01e0a91a_4_k_cu_08ca1f3e_197724cuda3std3__442_GLOBAL__N__01e0a91a_4_k_cu_08ca1f3e_197726ignoreE,(_ZN40_INTERNAL_01e0a91a_4_k_cu_08ca1f3e_197724cute7productE - _ZN40_INTERNAL_01e0a91a_4_k_cu_08ca1f3e_197724cuda3std3__442_GLOBAL__N__01e0a91a_4_k_cu_08ca1f3e_197726ignoreE)
_ZN40_INTERNAL_01e0a91a_4_k_cu_08ca1f3e_197724cuda3std3__442_GLOBAL__N__01e0a91a_4_k_cu_08ca1f3e_197726ignoreE:
	.zero		1
	.type		_ZN40_INTERNAL_01e0a91a_4_k_cu_08ca1f3e_197724cute7productE,@object
	.size		_ZN40_INTERNAL_01e0a91a_4_k_cu_08ca1f3e_197724cute7productE,(_ZN40_INTERNAL_01e0a91a_4_k_cu_08ca1f3e_197724cuda3std3__45__cpo3endE - _ZN40_INTERNAL_01e0a91a_4_k_cu_08ca1f3e_197724cute7productE)
_ZN40_INTERNAL_01e0a91a_4_k_cu_08ca1f3e_197724cute7productE:
	.zero		1
	.type		_ZN40_INTERNAL_01e0a91a_4_k_cu_08ca1f3e_197724cuda3std3__45__cpo3endE,@object
	.size		_ZN40_INTERNAL_01e0a91a_4_k_cu_08ca1f3e_197724cuda3std3__45__cpo3endE,(_ZN40_INTERNAL_01e0a91a_4_k_cu_08ca1f3e_197724cuda3std3__419piecewise_constructE - _ZN40_INTERNAL_01e0a91a_4_k_cu_08ca1f3e_197724cuda3std3__45__cpo3endE)
_ZN40_INTERNAL_01e0a91a_4_k_cu_08ca1f3e_197724cuda3std3__45__cpo3endE:
	.zero		1
	.type		_ZN40_INTERNAL_01e0a91a_4_k_cu_08ca1f3e_197724cuda3std3__419piecewise_constructE,@object
	.size		_ZN40_INTERNAL_01e0a91a_4_k_cu_08ca1f3e_197724cuda3std3__419piecewise_constructE,(_ZN40_INTERNAL_01e0a91a_4_k_cu_08ca1f3e_197724cuda3std3__45__cpo4cendE - _ZN40_INTERNAL_01e0a91a_4_k_cu_08ca1f3e_197724cuda3std3__419piecewise_constructE)
_ZN40_INTERNAL_01e0a91a_4_k_cu_08ca1f3e_197724cuda3std3__419piecewise_constructE:
	.zero		1
	.type		_ZN40_INTERNAL_01e0a91a_4_k_cu_08ca1f3e_197724cuda3std3__45__cpo4cendE,@object
	.size		_ZN40_INTERNAL_01e0a91a_4_k_cu_08ca1f3e_197724cuda3std3__45__cpo4cendE,(_ZN40_INTERNAL_01e0a91a_4_k_cu_08ca1f3e_197724cuda3std6ranges3__45__cpo4swapE - _ZN40_INTERNAL_01e0a91a_4_k_cu_08ca1f3e_197724cuda3std3__45__cpo4cendE)
_ZN40_INTERNAL_01e0a91a_4_k_cu_08ca1f3e_197724cuda3std3__45__cpo4cendE:
	.zero		1
	.type		_ZN40_INTERNAL_01e0a91a_4_k_cu_08ca1f3e_197724cuda3std6ranges3__45__cpo4swapE,@object
	.size		_ZN40_INTERNAL_01e0a91a_4_k_cu_08ca1f3e_197724cuda3std6ranges3__45__cpo4swapE,(.L_7 - _ZN40_INTERNAL_01e0a91a_4_k_cu_08ca1f3e_197724cuda3std6ranges3__45__cpo4swapE)
_ZN40_INTERNAL_01e0a91a_4_k_cu_08ca1f3e_197724cuda3std6ranges3__45__cpo4swapE:
	.zero		1
.L_7:


//--------------------- .nv.constant0._ZN7cutlass13device_kernelINS_4gemm6kernel13GemmUniversalIN4cute5tupleIJiiiiEEENS1_10collective13CollectiveMmaINS1_37MainloopSm90TmaGmmaWarpSpecializedFP8ILi22ENS5_IJNS4_1CILi4EEESB_NSA_ILi1EEEEEENS1_32KernelTmaWarpSpecializedPingpongEEENS5_IJNSA_ILi64EEENSA_ILi256EEENSA_ILi32EEEEEENS_12float_e4m3_tENS5_IJlSC_lEEESK_SL_NS4_8TiledMMAINS4_8MMA_AtomIJNS4_4SM904GMMA31MMA_64x256x32_F32E4M3E4M3_SS_TNILNSP_7ScaleInE1ELSR_1EEEEEENS4_6LayoutINS5_IJSC_SC_SC_EEENS5_IJNSA_ILi0EEESW_SW_EEEEENS5_IJNS4_10UnderscoreESZ_SZ_EEEEENS4_23SM90_TMA_LOAD_MULTICASTENS4_14ComposedLayoutINS4_7SwizzleILi1ELi4ELi3EEENS4_18smem_ptr_flag_bitsILi8EEENSU_INS5_IJNSA_ILi8EEESI_EEENS5_IJSI_SC_EEEEEEEvNS4_8identityES12_S1C_vS1D_EENS_8epilogue10collective6detail29Sm90TmaWarpSpecializedAdapterINS1G_15DefaultEpilogueISK_SL_SL_NS1F_6thread17LinearCombinationISK_Li1EffLNS1K_9ScaleType4KindE0ELNS_15FloatRoundStyleE2ESK_EENS1_15EpilogueDefaultEEEEEvvEEEEvNT_6ParamsE --------------------------
	.section	.nv.constant0._ZN7cutlass13device_kernelINS_4gemm6kernel13GemmUniversalIN4cute5tupleIJiiiiEEENS1_10collective13CollectiveMmaINS1_37MainloopSm90TmaGmmaWarpSpecializedFP8ILi22ENS5_IJNS4_1CILi4EEESB_NSA_ILi1EEEEEENS1_32KernelTmaWarpSpecializedPingpongEEENS5_IJNSA_ILi64EEENSA_ILi256EEENSA_ILi32EEEEEENS_12float_e4m3_tENS5_IJlSC_lEEESK_SL_NS4_8TiledMMAINS4_8MMA_AtomIJNS4_4SM904GMMA31MMA_64x256x32_F32E4M3E4M3_SS_TNILNSP_7ScaleInE1ELSR_1EEEEEENS4_6LayoutINS5_IJSC_SC_SC_EEENS5_IJNSA_ILi0EEESW_SW_EEEEENS5_IJNS4_10UnderscoreESZ_SZ_EEEEENS4_23SM90_TMA_LOAD_MULTICASTENS4_14ComposedLayoutINS4_7SwizzleILi1ELi4ELi3EEENS4_18smem_ptr_flag_bitsILi8EEENSU_INS5_IJNSA_ILi8EEESI_EEENS5_IJSI_SC_EEEEEEEvNS4_8identityES12_S1C_vS1D_EENS_8epilogue10collective6detail29Sm90TmaWarpSpecializedAdapterINS1G_15DefaultEpilogueISK_SL_SL_NS1F_6thread17LinearCombinationISK_Li1EffLNS1K_9ScaleType4KindE0ELNS_15FloatRoundStyleE2ESK_EENS1_15EpilogueDefaultEEEEEvvEEEEvNT_6ParamsE,"a",@progbits
	.sectionflags	@""
	.align	4
.nv.constant0._ZN7cutlass13device_kernelINS_4gemm6kernel13GemmUniversalIN4cute5tupleIJiiiiEEENS1_10collective13CollectiveMmaINS1_37MainloopSm90TmaGmmaWarpSpecializedFP8ILi22ENS5_IJNS4_1CILi4EEESB_NSA_ILi1EEEEEENS1_32KernelTmaWarpSpecializedPingpongEEENS5_IJNSA_ILi64EEENSA_ILi256EEENSA_ILi32EEEEEENS_12float_e4m3_tENS5_IJlSC_lEEESK_SL_NS4_8TiledMMAINS4_8MMA_AtomIJNS4_4SM904GMMA31MMA_64x256x32_F32E4M3E4M3_SS_TNILNSP_7ScaleInE1ELSR_1EEEEEENS4_6LayoutINS5_IJSC_SC_SC_EEENS5_IJNSA_ILi0EEESW_SW_EEEEENS5_IJNS4_10UnderscoreESZ_SZ_EEEEENS4_23SM90_TMA_LOAD_MULTICASTENS4_14ComposedLayoutINS4_7SwizzleILi1ELi4ELi3EEENS4_18smem_ptr_flag_bitsILi8EEENSU_INS5_IJNSA_ILi8EEESI_EEENS5_IJSI_SC_EEEEEEEvNS4_8identityES12_S1C_vS1D_EENS_8epilogue10collective6detail29Sm90TmaWarpSpecializedAdapterINS1G_15DefaultEpilogueISK_SL_SL_NS1F_6thread17LinearCombinationISK_Li1EffLNS1K_9ScaleType4KindE0ELNS_15FloatRoundStyleE2ESK_EENS1_15EpilogueDefaultEEEEEvvEEEEvNT_6ParamsE:
	.zero		1664


//--------------------- SYMBOLS --------------------------

	.type		.nv.reservedSmem.offset0,@object
	.size		.nv.reservedSmem.offset0,0x4
